//
// Generated by NVIDIA NVVM Compiler
//
// Compiler Build ID: CL-36424714
// Cuda compilation tools, release 13.0, V13.0.88
// Based on NVVM 20.0.0
//

.version 9.0
.target sm_100
.address_size 64

	// .globl	_Z15pack_two_kernelPKhmPh

.visible .entry _Z15pack_two_kernelPKhmPh(
	.param .u64 .ptr .align 1 _Z15pack_two_kernelPKhmPh_param_0,
	.param .u64 _Z15pack_two_kernelPKhmPh_param_1,
	.param .u64 .ptr .align 1 _Z15pack_two_kernelPKhmPh_param_2
)
{
	.reg .pred 	%p<3>;
	.reg .b16 	%rs<7>;
	.reg .b32 	%r<8>;
	.reg .b64 	%rd<11>;

	ld.param.u64 	%rd3, [_Z15pack_two_kernelPKhmPh_param_0];
	ld.param.u64 	%rd4, [_Z15pack_two_kernelPKhmPh_param_1];
	ld.param.u64 	%rd5, [_Z15pack_two_kernelPKhmPh_param_2];
	mov.u32 	%r2, %ctaid.x;
	mov.u32 	%r3, %ntid.x;
	mov.u32 	%r4, %tid.x;
	mad.lo.s32 	%r1, %r2, %r3, %r4;
	shl.b32 	%r5, %r1, 1;
	cvt.s64.s32 	%rd1, %r5;
	setp.le.u64 	%p1, %rd4, %rd1;
	@%p1 bra 	$L__BB0_4;
	cvt.u32.u64 	%r6, %rd1;
	cvta.to.global.u64 	%rd6, %rd3;
	add.s64 	%rd2, %rd6, %rd1;
	ld.global.u8 	%rs4, [%rd2];
	shl.b16 	%rs6, %rs4, 4;
	add.s32 	%r7, %r6, 1;
	cvt.s64.s32 	%rd7, %r7;
	setp.le.u64 	%p2, %rd4, %rd7;
	@%p2 bra 	$L__BB0_3;
	ld.global.u8 	%rs5, [%rd2+1];
	or.b16  	%rs6, %rs5, %rs6;
$L__BB0_3:
	cvt.s64.s32 	%rd8, %r1;
	cvta.to.global.u64 	%rd9, %rd5;
	add.s64 	%rd10, %rd9, %rd8;
	st.global.u8 	[%rd10], %rs6;
$L__BB0_4:
	ret;

}
	// .globl	_Z17unpack_two_kernelPKhmPh
.visible .entry _Z17unpack_two_kernelPKhmPh(
	.param .u64 .ptr .align 1 _Z17unpack_two_kernelPKhmPh_param_0,
	.param .u64 _Z17unpack_two_kernelPKhmPh_param_1,
	.param .u64 .ptr .align 1 _Z17unpack_two_kernelPKhmPh_param_2
)
{
	.reg .pred 	%p<3>;
	.reg .b16 	%rs<5>;
	.reg .b32 	%r<8>;
	.reg .b64 	%rd<11>;

	ld.param.u64 	%rd3, [_Z17unpack_two_kernelPKhmPh_param_0];
	ld.param.u64 	%rd4, [_Z17unpack_two_kernelPKhmPh_param_1];
	ld.param.u64 	%rd5, [_Z17unpack_two_kernelPKhmPh_param_2];
	mov.u32 	%r2, %ctaid.x;
	mov.u32 	%r3, %ntid.x;
	mov.u32 	%r4, %tid.x;
	mad.lo.s32 	%r1, %r2, %r3, %r4;
	shl.b32 	%r5, %r1, 1;
	cvt.s64.s32 	%rd1, %r5;
	setp.le.u64 	%p1, %rd4, %rd1;
	@%p1 bra 	$L__BB1_4;
	cvt.u32.u64 	%r6, %rd1;
	cvta.to.global.u64 	%rd6, %rd5;
	cvta.to.global.u64 	%rd7, %rd3;
	cvt.s64.s32 	%rd8, %r1;
	add.s64 	%rd9, %rd7, %rd8;
	ld.global.u8 	%rs1, [%rd9];
	add.s32 	%r7, %r6, 1;
	cvt.s64.s32 	%rd10, %r7;
	setp.le.u64 	%p2, %rd4, %rd10;
	add.s64 	%rd2, %rd6, %rd1;
	@%p2 bra 	$L__BB1_3;
	and.b16  	%rs2, %rs1, 15;
	st.global.u8 	[%rd2+1], %rs2;
$L__BB1_3:
	and.b16  	%rs3, %rs1, 240;
	shr.u16 	%rs4, %rs3, 4;
	st.global.u8 	[%rd2], %rs4;
$L__BB1_4:
	ret;

}
	// .globl	_Z11pack_kernelPKbmPh
.visible .entry _Z11pack_kernelPKbmPh(
	.param .u64 .ptr .align 1 _Z11pack_kernelPKbmPh_param_0,
	.param .u64 _Z11pack_kernelPKbmPh_param_1,
	.param .u64 .ptr .align 1 _Z11pack_kernelPKbmPh_param_2
)
{
	.reg .pred 	%p<5>;
	.reg .b16 	%rs<6>;
	.reg .b32 	%r<11>;
	.reg .b64 	%rd<15>;

	ld.param.u64 	%rd6, [_Z11pack_kernelPKbmPh_param_0];
	ld.param.u64 	%rd7, [_Z11pack_kernelPKbmPh_param_1];
	ld.param.u64 	%rd8, [_Z11pack_kernelPKbmPh_param_2];
	mov.u32 	%r3, %ctaid.x;
	mov.u32 	%r4, %ntid.x;
	mul.wide.u32 	%rd9, %r3, %r4;
	mov.u32 	%r5, %tid.x;
	cvt.u64.u32 	%rd10, %r5;
	add.s64 	%rd1, %rd9, %rd10;
	shl.b64 	%rd14, %rd1, 3;
	setp.ge.u64 	%p1, %rd14, %rd7;
	@%p1 bra 	$L__BB2_4;
	cvta.to.global.u64 	%rd3, %rd6;
	mov.b16 	%rs5, 0;
	mov.b32 	%r10, 0;
$L__BB2_2:
	add.s32 	%r7, %r10, 7;
	add.s64 	%rd11, %rd3, %rd14;
	ld.global.u8 	%r8, [%rd11];
	shl.b32 	%r9, %r8, %r7;
	cvt.u16.u32 	%rs4, %r9;
	or.b16  	%rs5, %rs5, %rs4;
	add.s64 	%rd14, %rd14, 1;
	setp.ne.s32 	%p2, %r10, -7;
	setp.lt.u64 	%p3, %rd14, %rd7;
	and.pred  	%p4, %p2, %p3;
	add.s32 	%r10, %r10, -1;
	@%p4 bra 	$L__BB2_2;
	cvta.to.global.u64 	%rd12, %rd8;
	add.s64 	%rd13, %rd12, %rd1;
	st.global.u8 	[%rd13], %rs5;
$L__BB2_4:
	ret;

}
	// .globl	_Z13unpack_kernelPKhmPb
.visible .entry _Z13unpack_kernelPKhmPb(
	.param .u64 .ptr .align 1 _Z13unpack_kernelPKhmPb_param_0,
	.param .u64 _Z13unpack_kernelPKhmPb_param_1,
	.param .u64 .ptr .align 1 _Z13unpack_kernelPKhmPb_param_2
)
{
	.reg .pred 	%p<5>;
	.reg .b16 	%rs<3>;
	.reg .b32 	%r<11>;
	.reg .b64 	%rd<15>;

	ld.param.u64 	%rd6, [_Z13unpack_kernelPKhmPb_param_0];
	ld.param.u64 	%rd7, [_Z13unpack_kernelPKhmPb_param_1];
	ld.param.u64 	%rd8, [_Z13unpack_kernelPKhmPb_param_2];
	mov.u32 	%r4, %ctaid.x;
	mov.u32 	%r5, %ntid.x;
	mul.wide.u32 	%rd9, %r4, %r5;
	mov.u32 	%r6, %tid.x;
	cvt.u64.u32 	%rd10, %r6;
	add.s64 	%rd1, %rd9, %rd10;
	shl.b64 	%rd14, %rd1, 3;
	setp.ge.u64 	%p1, %rd14, %rd7;
	@%p1 bra 	$L__BB3_3;
	cvta.to.global.u64 	%rd11, %rd6;
	add.s64 	%rd12, %rd11, %rd1;
	ld.global.u8 	%r1, [%rd12];
	cvta.to.global.u64 	%rd3, %rd8;
	mov.b32 	%r10, 0;
$L__BB3_2:
	add.s32 	%r8, %r10, 7;
	shr.u32 	%r9, %r1, %r8;
	cvt.u16.u32 	%rs1, %r9;
	and.b16  	%rs2, %rs1, 1;
	add.s64 	%rd13, %rd3, %rd14;
	st.global.u8 	[%rd13], %rs2;
	add.s64 	%rd14, %rd14, 1;
	setp.ne.s32 	%p2, %r10, -7;
	setp.lt.u64 	%p3, %rd14, %rd7;
	and.pred  	%p4, %p2, %p3;
	add.s32 	%r10, %r10, -1;
	@%p4 bra 	$L__BB3_2;
$L__BB3_3:
	ret;

}
	// .globl	_Z22unpack_multiply_kernelIfEvPKhPKT_mPS2_
.visible .entry _Z22unpack_multiply_kernelIfEvPKhPKT_mPS2_(
	.param .u64 .ptr .align 1 _Z22unpack_multiply_kernelIfEvPKhPKT_mPS2__param_0,
	.param .u64 .ptr .align 1 _Z22unpack_multiply_kernelIfEvPKhPKT_mPS2__param_1,
	.param .u64 _Z22unpack_multiply_kernelIfEvPKhPKT_mPS2__param_2,
	.param .u64 .ptr .align 1 _Z22unpack_multiply_kernelIfEvPKhPKT_mPS2__param_3
)
{
	.reg .pred 	%p<5>;
	.reg .b32 	%r<15>;
	.reg .b32 	%f<4>;
	.reg .b64 	%rd<26>;

	ld.param.u64 	%rd12, [_Z22unpack_multiply_kernelIfEvPKhPKT_mPS2__param_0];
	ld.param.u64 	%rd13, [_Z22unpack_multiply_kernelIfEvPKhPKT_mPS2__param_1];
	ld.param.u64 	%rd14, [_Z22unpack_multiply_kernelIfEvPKhPKT_mPS2__param_2];
	ld.param.u64 	%rd15, [_Z22unpack_multiply_kernelIfEvPKhPKT_mPS2__param_3];
	mov.u32 	%r6, %ctaid.x;
	mov.u32 	%r7, %ntid.x;
	mul.wide.u32 	%rd16, %r6, %r7;
	mov.u32 	%r8, %tid.x;
	cvt.u64.u32 	%rd17, %r8;
	add.s64 	%rd1, %rd16, %rd17;
	shl.b64 	%rd2, %rd1, 3;
	setp.ge.u64 	%p1, %rd2, %rd14;
	@%p1 bra 	$L__BB4_3;
	cvta.to.global.u64 	%rd18, %rd12;
	add.s64 	%rd19, %rd18, %rd1;
	ld.global.u8 	%r1, [%rd19];
	add.s64 	%rd25, %rd2, 1;
	shl.b64 	%rd20, %rd1, 5;
	cvta.to.global.u64 	%rd21, %rd15;
	add.s64 	%rd24, %rd21, %rd20;
	cvta.to.global.u64 	%rd22, %rd13;
	add.s64 	%rd23, %rd22, %rd20;
	mov.b32 	%r13, 0;
	mov.u32 	%r14, %r13;
$L__BB4_2:
	add.s32 	%r10, %r13, 7;
	shr.u32 	%r11, %r1, %r10;
	and.b32  	%r12, %r11, 1;
	cvt.rn.f32.u32 	%f1, %r12;
	ld.global.f32 	%f2, [%rd23];
	mul.f32 	%f3, %f2, %f1;
	st.global.f32 	[%rd24], %f3;
	setp.ne.s32 	%p2, %r14, 28;
	setp.lt.u64 	%p3, %rd25, %rd14;
	and.pred  	%p4, %p2, %p3;
	add.s32 	%r14, %r14, 4;
	add.s32 	%r13, %r13, -1;
	add.s64 	%rd25, %rd25, 1;
	add.s64 	%rd24, %rd24, 4;
	add.s64 	%rd23, %rd23, 4;
	@%p4 bra 	$L__BB4_2;
$L__BB4_3:
	ret;

}
	// .globl	_Z22unpack_multiply_kernelIdEvPKhPKT_mPS2_
.visible .entry _Z22unpack_multiply_kernelIdEvPKhPKT_mPS2_(
	.param .u64 .ptr .align 1 _Z22unpack_multiply_kernelIdEvPKhPKT_mPS2__param_0,
	.param .u64 .ptr .align 1 _Z22unpack_multiply_kernelIdEvPKhPKT_mPS2__param_1,
	.param .u64 _Z22unpack_multiply_kernelIdEvPKhPKT_mPS2__param_2,
	.param .u64 .ptr .align 1 _Z22unpack_multiply_kernelIdEvPKhPKT_mPS2__param_3
)
{
	.reg .pred 	%p<5>;
	.reg .b32 	%r<15>;
	.reg .b64 	%rd<26>;
	.reg .b64 	%fd<4>;

	ld.param.u64 	%rd12, [_Z22unpack_multiply_kernelIdEvPKhPKT_mPS2__param_0];
	ld.param.u64 	%rd13, [_Z22unpack_multiply_kernelIdEvPKhPKT_mPS2__param_1];
	ld.param.u64 	%rd14, [_Z22unpack_multiply_kernelIdEvPKhPKT_mPS2__param_2];
	ld.param.u64 	%rd15, [_Z22unpack_multiply_kernelIdEvPKhPKT_mPS2__param_3];
	mov.u32 	%r6, %ctaid.x;
	mov.u32 	%r7, %ntid.x;
	mul.wide.u32 	%rd16, %r6, %r7;
	mov.u32 	%r8, %tid.x;
	cvt.u64.u32 	%rd17, %r8;
	add.s64 	%rd1, %rd16, %rd17;
	shl.b64 	%rd2, %rd1, 3;
	setp.ge.u64 	%p1, %rd2, %rd14;
	@%p1 bra 	$L__BB5_3;
	cvta.to.global.u64 	%rd18, %rd12;
	add.s64 	%rd19, %rd18, %rd1;
	ld.global.u8 	%r1, [%rd19];
	add.s64 	%rd25, %rd2, 1;
	shl.b64 	%rd20, %rd1, 6;
	cvta.to.global.u64 	%rd21, %rd15;
	add.s64 	%rd24, %rd21, %rd20;
	cvta.to.global.u64 	%rd22, %rd13;
	add.s64 	%rd23, %rd22, %rd20;
	mov.b32 	%r13, 0;
	mov.u32 	%r14, %r13;
$L__BB5_2:
	add.s32 	%r10, %r13, 7;
	shr.u32 	%r11, %r1, %r10;
	and.b32  	%r12, %r11, 1;
	cvt.rn.f64.u32 	%fd1, %r12;
	ld.global.f64 	%fd2, [%rd23];
	mul.f64 	%fd3, %fd2, %fd1;
	st.global.f64 	[%rd24], %fd3;
	setp.ne.s32 	%p2, %r14, 56;
	setp.lt.u64 	%p3, %rd25, %rd14;
	and.pred  	%p4, %p2, %p3;
	add.s32 	%r14, %r14, 8;
	add.s32 	%r13, %r13, -1;
	add.s64 	%rd25, %rd25, 1;
	add.s64 	%rd24, %rd24, 8;
	add.s64 	%rd23, %rd23, 8;
	@%p4 bra 	$L__BB5_2;
$L__BB5_3:
	ret;

}
	// .globl	_Z22unpack_multiply_kernelIiEvPKhPKT_mPS2_
.visible .entry _Z22unpack_multiply_kernelIiEvPKhPKT_mPS2_(
	.param .u64 .ptr .align 1 _Z22unpack_multiply_kernelIiEvPKhPKT_mPS2__param_0,
	.param .u64 .ptr .align 1 _Z22unpack_multiply_kernelIiEvPKhPKT_mPS2__param_1,
	.param .u64 _Z22unpack_multiply_kernelIiEvPKhPKT_mPS2__param_2,
	.param .u64 .ptr .align 1 _Z22unpack_multiply_kernelIiEvPKhPKT_mPS2__param_3
)
{
	.reg .pred 	%p<6>;
	.reg .b32 	%r<17>;
	.reg .b64 	%rd<26>;

	ld.param.u64 	%rd12, [_Z22unpack_multiply_kernelIiEvPKhPKT_mPS2__param_0];
	ld.param.u64 	%rd13, [_Z22unpack_multiply_kernelIiEvPKhPKT_mPS2__param_1];
	ld.param.u64 	%rd14, [_Z22unpack_multiply_kernelIiEvPKhPKT_mPS2__param_2];
	ld.param.u64 	%rd15, [_Z22unpack_multiply_kernelIiEvPKhPKT_mPS2__param_3];
	mov.u32 	%r6, %ctaid.x;
	mov.u32 	%r7, %ntid.x;
	mul.wide.u32 	%rd16, %r6, %r7;
	mov.u32 	%r8, %tid.x;
	cvt.u64.u32 	%rd17, %r8;
	add.s64 	%rd1, %rd16, %rd17;
	shl.b64 	%rd2, %rd1, 3;
	setp.ge.u64 	%p1, %rd2, %rd14;
	@%p1 bra 	$L__BB6_3;
	cvta.to.global.u64 	%rd18, %rd12;
	add.s64 	%rd19, %rd18, %rd1;
	ld.global.u8 	%r1, [%rd19];
	add.s64 	%rd25, %rd2, 1;
	shl.b64 	%rd20, %rd1, 5;
	cvta.to.global.u64 	%rd21, %rd15;
	add.s64 	%rd24, %rd21, %rd20;
	cvta.to.global.u64 	%rd22, %rd13;
	add.s64 	%rd23, %rd22, %rd20;
	mov.b32 	%r15, 0;
	mov.u32 	%r16, %r15;
$L__BB6_2:
	add.s32 	%r10, %r15, 7;
	shr.u32 	%r11, %r1, %r10;
	ld.global.u32 	%r12, [%rd23];
	and.b32  	%r13, %r11, 1;
	setp.eq.b32 	%p2, %r13, 1;
	selp.b32 	%r14, %r12, 0, %p2;
	st.global.u32 	[%rd24], %r14;
	setp.ne.s32 	%p3, %r16, 28;
	setp.lt.u64 	%p4, %rd25, %rd14;
	and.pred  	%p5, %p3, %p4;
	add.s32 	%r16, %r16, 4;
	add.s32 	%r15, %r15, -1;
	add.s64 	%rd25, %rd25, 1;
	add.s64 	%rd24, %rd24, 4;
	add.s64 	%rd23, %rd23, 4;
	@%p5 bra 	$L__BB6_2;
$L__BB6_3:
	ret;

}
	// .globl	_Z22unpack_multiply_kernelIhEvPKhPKT_mPS2_
.visible .entry _Z22unpack_multiply_kernelIhEvPKhPKT_mPS2_(
	.param .u64 .ptr .align 1 _Z22unpack_multiply_kernelIhEvPKhPKT_mPS2__param_0,
	.param .u64 .ptr .align 1 _Z22unpack_multiply_kernelIhEvPKhPKT_mPS2__param_1,
	.param .u64 _Z22unpack_multiply_kernelIhEvPKhPKT_mPS2__param_2,
	.param .u64 .ptr .align 1 _Z22unpack_multiply_kernelIhEvPKhPKT_mPS2__param_3
)
{
	.reg .pred 	%p<6>;
	.reg .b16 	%rs<3>;
	.reg .b32 	%r<12>;
	.reg .b64 	%rd<18>;

	ld.param.u64 	%rd7, [_Z22unpack_multiply_kernelIhEvPKhPKT_mPS2__param_0];
	ld.param.u64 	%rd8, [_Z22unpack_multiply_kernelIhEvPKhPKT_mPS2__param_1];
	ld.param.u64 	%rd9, [_Z22unpack_multiply_kernelIhEvPKhPKT_mPS2__param_2];
	ld.param.u64 	%rd10, [_Z22unpack_multiply_kernelIhEvPKhPKT_mPS2__param_3];
	mov.u32 	%r4, %ctaid.x;
	mov.u32 	%r5, %ntid.x;
	mul.wide.u32 	%rd11, %r4, %r5;
	mov.u32 	%r6, %tid.x;
	cvt.u64.u32 	%rd12, %r6;
	add.s64 	%rd1, %rd11, %rd12;
	shl.b64 	%rd17, %rd1, 3;
	setp.ge.u64 	%p1, %rd17, %rd9;
	@%p1 bra 	$L__BB7_3;
	cvta.to.global.u64 	%rd13, %rd7;
	add.s64 	%rd14, %rd13, %rd1;
	ld.global.u8 	%r1, [%rd14];
	cvta.to.global.u64 	%rd3, %rd8;
	cvta.to.global.u64 	%rd4, %rd10;
	mov.b32 	%r11, 0;
$L__BB7_2:
	add.s32 	%r8, %r11, 7;
	shr.u32 	%r9, %r1, %r8;
	add.s64 	%rd15, %rd3, %rd17;
	ld.global.u8 	%rs1, [%rd15];
	and.b32  	%r10, %r9, 1;
	setp.eq.b32 	%p2, %r10, 1;
	selp.b16 	%rs2, %rs1, 0, %p2;
	add.s64 	%rd16, %rd4, %rd17;
	st.global.u8 	[%rd16], %rs2;
	add.s64 	%rd17, %rd17, 1;
	setp.ne.s32 	%p3, %r11, -7;
	setp.lt.u64 	%p4, %rd17, %rd9;
	and.pred  	%p5, %p3, %p4;
	add.s32 	%r11, %r11, -1;
	@%p5 bra 	$L__BB7_2;
$L__BB7_3:
	ret;

}


// ===== COMPILED SASS (sm_100) =====

	.target	sm_100

	.elftype	@"ET_EXEC"


//--------------------- .note.nv.tkinfo           --------------------------
	.section	.note.nv.tkinfo,"",@"SHT_NOTE"
	.sectionflags	@"SHF_NOTE_NV_TKINFO"
	.tkinfo
        /*0018*/ 	.word	0x00000002
        /*0030*/ 	.string	""
        /*0030*/ 	.string	"ptxas"
        /*0030*/ 	.string	"Cuda compilation tools, release 13.0, V13.0.88"
        /*0030*/ 	.string	"Build cuda_13.0.r13.0/compiler.36424714_0"
        /*0030*/ 	.string	"-arch sm_100 -m 64 "



//--------------------- .note.nv.cuinfo           --------------------------
	.section	.note.nv.cuinfo,"",@"SHT_NOTE"
	.sectionflags	@"SHF_NOTE_NV_CUINFO"
        /*0018*/ 	.short	0x0002
        /*001a*/ 	.short	0x0064
        /*001c*/ 	.short	0x0082
	.zero		2


//--------------------- .nv.info                  --------------------------
	.section	.nv.info,"",@"SHT_CUDA_INFO"
	.align	4


	//----- nvinfo : EIATTR_REGCOUNT
	.align		4
        /*0000*/ 	.byte	0x04, 0x2f
        /*0002*/ 	.short	(.L_1 - .L_0)
	.align		4
.L_0:
        /*0004*/ 	.word	index@(_Z15pack_two_kernelPKhmPh)
        /*0008*/ 	.word	0x0000000a


	//----- nvinfo : EIATTR_FRAME_SIZE
	.align		4
.L_1:
        /*000c*/ 	.byte	0x04, 0x11
        /*000e*/ 	.short	(.L_3 - .L_2)
	.align		4
.L_2:
        /*0010*/ 	.word	index@(_Z15pack_two_kernelPKhmPh)
        /*0014*/ 	.word	0x00000000


	//----- nvinfo : EIATTR_REGCOUNT
	.align		4
.L_3:
        /*0018*/ 	.byte	0x04, 0x2f
        /*001a*/ 	.short	(.L_5 - .L_4)
	.align		4
.L_4:
        /*001c*/ 	.word	index@(_Z17unpack_two_kernelPKhmPh)
        /*0020*/ 	.word	0x0000000c


	//----- nvinfo : EIATTR_FRAME_SIZE
	.align		4
.L_5:
        /*0024*/ 	.byte	0x04, 0x11
        /*0026*/ 	.short	(.L_7 - .L_6)
	.align		4
.L_6:
        /*0028*/ 	.word	index@(_Z17unpack_two_kernelPKhmPh)
        /*002c*/ 	.word	0x00000000


	//----- nvinfo : EIATTR_REGCOUNT
	.align		4
.L_7:
        /*0030*/ 	.byte	0x04, 0x2f
        /*0032*/ 	.short	(.L_9 - .L_8)
	.align		4
.L_8:
        /*0034*/ 	.word	index@(_Z11pack_kernelPKbmPh)
        /*0038*/ 	.word	0x0000000c


	//----- nvinfo : EIATTR_FRAME_SIZE
	.align		4
.L_9:
        /*003c*/ 	.byte	0x04, 0x11
        /*003e*/ 	.short	(.L_11 - .L_10)
	.align		4
.L_10:
        /*0040*/ 	.word	index@(_Z11pack_kernelPKbmPh)
        /*0044*/ 	.word	0x00000000


	//----- nvinfo : EIATTR_REGCOUNT
	.align		4
.L_11:
        /*0048*/ 	.byte	0x04, 0x2f
        /*004a*/ 	.short	(.L_13 - .L_12)
	.align		4
.L_12:
        /*004c*/ 	.word	index@(_Z13unpack_kernelPKhmPb)
        /*0050*/ 	.word	0x0000000a


	//----- nvinfo : EIATTR_FRAME_SIZE
	.align		4
.L_13:
        /*0054*/ 	.byte	0x04, 0x11
        /*0056*/ 	.short	(.L_15 - .L_14)
	.align		4
.L_14:
        /*0058*/ 	.word	index@(_Z13unpack_kernelPKhmPb)
        /*005c*/ 	.word	0x00000000


	//----- nvinfo : EIATTR_REGCOUNT
	.align		4
.L_15:
        /*0060*/ 	.byte	0x04, 0x2f
        /*0062*/ 	.short	(.L_17 - .L_16)
	.align		4
.L_16:
        /*0064*/ 	.word	index@(_Z22unpack_multiply_kernelIfEvPKhPKT_mPS2_)
        /*0068*/ 	.word	0x0000000f


	//----- nvinfo : EIATTR_FRAME_SIZE
	.align		4
.L_17:
        /*006c*/ 	.byte	0x04, 0x11
        /*006e*/ 	.short	(.L_19 - .L_18)
	.align		4
.L_18:
        /*0070*/ 	.word	index@(_Z22unpack_multiply_kernelIfEvPKhPKT_mPS2_)
        /*0074*/ 	.word	0x00000000


	//----- nvinfo : EIATTR_REGCOUNT
	.align		4
.L_19:
        /*0078*/ 	.byte	0x04, 0x2f
        /*007a*/ 	.short	(.L_21 - .L_20)
	.align		4
.L_20:
        /*007c*/ 	.word	index@(_Z22unpack_multiply_kernelIdEvPKhPKT_mPS2_)
        /*0080*/ 	.word	0x00000011


	//----- nvinfo : EIATTR_FRAME_SIZE
	.align		4
.L_21:
        /*0084*/ 	.byte	0x04, 0x11
        /*0086*/ 	.short	(.L_23 - .L_22)
	.align		4
.L_22:
        /*0088*/ 	.word	index@(_Z22unpack_multiply_kernelIdEvPKhPKT_mPS2_)
        /*008c*/ 	.word	0x00000000


	//----- nvinfo : EIATTR_REGCOUNT
	.align		4
.L_23:
        /*0090*/ 	.byte	0x04, 0x2f
        /*0092*/ 	.short	(.L_25 - .L_24)
	.align		4
.L_24:
        /*0094*/ 	.word	index@(_Z22unpack_multiply_kernelIiEvPKhPKT_mPS2_)
        /*0098*/ 	.word	0x0000000f


	//----- nvinfo : EIATTR_FRAME_SIZE
	.align		4
.L_25:
        /*009c*/ 	.byte	0x04, 0x11
        /*009e*/ 	.short	(.L_27 - .L_26)
	.align		4
.L_26:
        /*00a0*/ 	.word	index@(_Z22unpack_multiply_kernelIiEvPKhPKT_mPS2_)
        /*00a4*/ 	.word	0x00000000


	//----- nvinfo : EIATTR_REGCOUNT
	.align		4
.L_27:
        /*00a8*/ 	.byte	0x04, 0x2f
        /*00aa*/ 	.short	(.L_29 - .L_28)
	.align		4
.L_28:
        /*00ac*/ 	.word	index@(_Z22unpack_multiply_kernelIhEvPKhPKT_mPS2_)
        /*00b0*/ 	.word	0x0000000c


	//----- nvinfo : EIATTR_FRAME_SIZE
	.align		4
.L_29:
        /*00b4*/ 	.byte	0x04, 0x11
        /*00b6*/ 	.short	(.L_31 - .L_30)
	.align		4
.L_30:
        /*00b8*/ 	.word	index@(_Z22unpack_multiply_kernelIhEvPKhPKT_mPS2_)
        /*00bc*/ 	.word	0x00000000


	//----- nvinfo : EIATTR_MIN_STACK_SIZE
	.align		4
.L_31:
        /*00c0*/ 	.byte	0x04, 0x12
        /*00c2*/ 	.short	(.L_33 - .L_32)
	.align		4
.L_32:
        /*00c4*/ 	.word	index@(_Z22unpack_multiply_kernelIhEvPKhPKT_mPS2_)
        /*00c8*/ 	.word	0x00000000


	//----- nvinfo : EIATTR_MIN_STACK_SIZE
	.align		4
.L_33:
        /*00cc*/ 	.byte	0x04, 0x12
        /*00ce*/ 	.short	(.L_35 - .L_34)
	.align		4
.L_34:
        /*00d0*/ 	.word	index@(_Z22unpack_multiply_kernelIiEvPKhPKT_mPS2_)
        /*00d4*/ 	.word	0x00000000


	//----- nvinfo : EIATTR_MIN_STACK_SIZE
	.align		4
.L_35:
        /*00d8*/ 	.byte	0x04, 0x12
        /*00da*/ 	.short	(.L_37 - .L_36)
	.align		4
.L_36:
        /*00dc*/ 	.word	index@(_Z22unpack_multiply_kernelIdEvPKhPKT_mPS2_)
        /*00e0*/ 	.word	0x00000000


	//----- nvinfo : EIATTR_MIN_STACK_SIZE
	.align		4
.L_37:
        /*00e4*/ 	.byte	0x04, 0x12
        /*00e6*/ 	.short	(.L_39 - .L_38)
	.align		4
.L_38:
        /*00e8*/ 	.word	index@(_Z22unpack_multiply_kernelIfEvPKhPKT_mPS2_)
        /*00ec*/ 	.word	0x00000000


	//----- nvinfo : EIATTR_MIN_STACK_SIZE
	.align		4
.L_39:
        /*00f0*/ 	.byte	0x04, 0x12
        /*00f2*/ 	.short	(.L_41 - .L_40)
	.align		4
.L_40:
        /*00f4*/ 	.word	index@(_Z13unpack_kernelPKhmPb)
        /*00f8*/ 	.word	0x00000000


	//----- nvinfo : EIATTR_MIN_STACK_SIZE
	.align		4
.L_41:
        /*00fc*/ 	.byte	0x04, 0x12
        /*00fe*/ 	.short	(.L_43 - .L_42)
	.align		4
.L_42:
        /*0100*/ 	.word	index@(_Z11pack_kernelPKbmPh)
        /*0104*/ 	.word	0x00000000


	//----- nvinfo : EIATTR_MIN_STACK_SIZE
	.align		4
.L_43:
        /*0108*/ 	.byte	0x04, 0x12
        /*010a*/ 	.short	(.L_45 - .L_44)
	.align		4
.L_44:
        /*010c*/ 	.word	index@(_Z17unpack_two_kernelPKhmPh)
        /*0110*/ 	.word	0x00000000


	//----- nvinfo : EIATTR_MIN_STACK_SIZE
	.align		4
.L_45:
        /*0114*/ 	.byte	0x04, 0x12
        /*0116*/ 	.short	(.L_47 - .L_46)
	.align		4
.L_46:
        /*0118*/ 	.word	index@(_Z15pack_two_kernelPKhmPh)
        /*011c*/ 	.word	0x00000000
.L_47:


//--------------------- .nv.compat                --------------------------
	.section	.nv.compat,"",@"SHT_CUDA_COMPAT_INFO"
	.align	4
        /*0000*/ 	.byte	0x02, 0x09, 0x00, 0x00, 0x02, 0x02, 0x01, 0x00, 0x02, 0x05, 0x05, 0x00, 0x03, 0x07, 0x01, 0x01
        /*0010*/ 	.byte	0x02, 0x03, 0x00, 0x00, 0x02, 0x06, 0x01, 0x00, 0x04, 0x0b, 0x08, 0x00, 0x01, 0x00, 0x00, 0x00
        /*0020*/ 	.byte	0x00, 0x00, 0x00, 0x00


//--------------------- .nv.info._Z22unpack_multiply_kernelIhEvPKhPKT_mPS2_ --------------------------
	.section	.nv.info._Z22unpack_multiply_kernelIhEvPKhPKT_mPS2_,"",@"SHT_CUDA_INFO"
	.sectionflags	@""
	.align	4


	//----- nvinfo : EIATTR_CUDA_API_VERSION
	.align		4
        /*0000*/ 	.byte	0x04, 0x37
        /*0002*/ 	.short	(.L_49 - .L_48)
.L_48:
        /*0004*/ 	.word	0x00000082


	//----- nvinfo : EIATTR_KPARAM_INFO
	.align		4
.L_49:
        /*0008*/ 	.byte	0x04, 0x17
        /*000a*/ 	.short	(.L_51 - .L_50)
.L_50:
        /*000c*/ 	.word	0x00000000
        /*0010*/ 	.short	0x0003
        /*0012*/ 	.short	0x0018
        /*0014*/ 	.byte	0x00, 0xf5, 0x21, 0x00


	//----- nvinfo : EIATTR_KPARAM_INFO
	.align		4
.L_51:
        /*0018*/ 	.byte	0x04, 0x17
        /*001a*/ 	.short	(.L_53 - .L_52)
.L_52:
        /*001c*/ 	.word	0x00000000
        /*0020*/ 	.short	0x0002
        /*0022*/ 	.short	0x0010
        /*0024*/ 	.byte	0x00, 0xf0, 0x21, 0x00


	//----- nvinfo : EIATTR_KPARAM_INFO
	.align		4
.L_53:
        /*0028*/ 	.byte	0x04, 0x17
        /*002a*/ 	.short	(.L_55 - .L_54)
.L_54:
        /*002c*/ 	.word	0x00000000
        /*0030*/ 	.short	0x0001
        /*0032*/ 	.short	0x0008
        /*0034*/ 	.byte	0x00, 0xf5, 0x21, 0x00


	//----- nvinfo : EIATTR_KPARAM_INFO
	.align		4
.L_55:
        /*0038*/ 	.byte	0x04, 0x17
        /*003a*/ 	.short	(.L_57 - .L_56)
.L_56:
        /*003c*/ 	.word	0x00000000
        /*0040*/ 	.short	0x0000
        /*0042*/ 	.short	0x0000
        /*0044*/ 	.byte	0x00, 0xf5, 0x21, 0x00


	//----- nvinfo : EIATTR_SPARSE_MMA_MASK
	.align		4
.L_57:
        /*0048*/ 	.byte	0x03, 0x50
        /*004a*/ 	.short	0x0000


	//----- nvinfo : EIATTR_MAXREG_COUNT
	.align		4
        /*004c*/ 	.byte	0x03, 0x1b
        /*004e*/ 	.short	0x00ff


	//----- nvinfo : EIATTR_MERCURY_ISA_VERSION
	.align		4
        /*0050*/ 	.byte	0x03, 0x5f
        /*0052*/ 	.short	0x0101


	//----- nvinfo : EIATTR_VRC_CTA_INIT_COUNT
	.align		4
        /*0054*/ 	.byte	0x02, 0x4a
	.zero		1
	.zero		1


	//----- nvinfo : EIATTR_EXIT_INSTR_OFFSETS
	.align		4
        /*0058*/ 	.byte	0x04, 0x1c
        /*005a*/ 	.short	(.L_59 - .L_58)


	//   ....[0]....
.L_58:
        /*005c*/ 	.word	0x000000b0


	//   ....[1]....
        /*0060*/ 	.word	0x00000260


	//----- nvinfo : EIATTR_CRS_STACK_SIZE
	.align		4
.L_59:
        /*0064*/ 	.byte	0x04, 0x1e
        /*0066*/ 	.short	(.L_61 - .L_60)
.L_60:
        /*0068*/ 	.word	0x00000000


	//----- nvinfo : EIATTR_CBANK_PARAM_SIZE
	.align		4
.L_61:
        /*006c*/ 	.byte	0x03, 0x19
        /*006e*/ 	.short	0x0020


	//----- nvinfo : EIATTR_PARAM_CBANK
	.align		4
        /*0070*/ 	.byte	0x04, 0x0a
        /*0072*/ 	.short	(.L_63 - .L_62)
	.align		4
.L_62:
        /*0074*/ 	.word	index@(.nv.constant0._Z22unpack_multiply_kernelIhEvPKhPKT_mPS2_)
        /*0078*/ 	.short	0x0380
        /*007a*/ 	.short	0x0020


	//----- nvinfo : EIATTR_SW_WAR
	.align		4
.L_63:
        /*007c*/ 	.byte	0x04, 0x36
        /*007e*/ 	.short	(.L_65 - .L_64)
.L_64:
        /*0080*/ 	.word	0x00000008
.L_65:


//--------------------- .nv.info._Z22unpack_multiply_kernelIiEvPKhPKT_mPS2_ --------------------------
	.section	.nv.info._Z22unpack_multiply_kernelIiEvPKhPKT_mPS2_,"",@"SHT_CUDA_INFO"
	.sectionflags	@""
	.align	4


	//----- nvinfo : EIATTR_CUDA_API_VERSION
	.align		4
        /*0000*/ 	.byte	0x04, 0x37
        /*0002*/ 	.short	(.L_67 - .L_66)
.L_66:
        /*0004*/ 	.word	0x00000082


	//----- nvinfo : EIATTR_KPARAM_INFO
	.align		4
.L_67:
        /*0008*/ 	.byte	0x04, 0x17
        /*000a*/ 	.short	(.L_69 - .L_68)
.L_68:
        /*000c*/ 	.word	0x00000000
        /*0010*/ 	.short	0x0003
        /*0012*/ 	.short	0x0018
        /*0014*/ 	.byte	0x00, 0xf5, 0x21, 0x00


	//----- nvinfo : EIATTR_KPARAM_INFO
	.align		4
.L_69:
        /*0018*/ 	.byte	0x04, 0x17
        /*001a*/ 	.short	(.L_71 - .L_70)
.L_70:
        /*001c*/ 	.word	0x00000000
        /*0020*/ 	.short	0x0002
        /*0022*/ 	.short	0x0010
        /*0024*/ 	.byte	0x00, 0xf0, 0x21, 0x00


	//----- nvinfo : EIATTR_KPARAM_INFO
	.align		4
.L_71:
        /*0028*/ 	.byte	0x04, 0x17
        /*002a*/ 	.short	(.L_73 - .L_72)
.L_72:
        /*002c*/ 	.word	0x00000000
        /*0030*/ 	.short	0x0001
        /*0032*/ 	.short	0x0008
        /*0034*/ 	.byte	0x00, 0xf5, 0x21, 0x00


	//----- nvinfo : EIATTR_KPARAM_INFO
	.align		4
.L_73:
        /*0038*/ 	.byte	0x04, 0x17
        /*003a*/ 	.short	(.L_75 - .L_74)
.L_74:
        /*003c*/ 	.word	0x00000000
        /*0040*/ 	.short	0x0000
        /*0042*/ 	.short	0x0000
        /*0044*/ 	.byte	0x00, 0xf5, 0x21, 0x00


	//----- nvinfo : EIATTR_SPARSE_MMA_MASK
	.align		4
.L_75:
        /*0048*/ 	.byte	0x03, 0x50
        /*004a*/ 	.short	0x0000


	//----- nvinfo : EIATTR_MAXREG_COUNT
	.align		4
        /*004c*/ 	.byte	0x03, 0x1b
        /*004e*/ 	.short	0x00ff


	//----- nvinfo : EIATTR_MERCURY_ISA_VERSION
	.align		4
        /*0050*/ 	.byte	0x03, 0x5f
        /*0052*/ 	.short	0x0101


	//----- nvinfo : EIATTR_VRC_CTA_INIT_COUNT
	.align		4
        /*0054*/ 	.byte	0x02, 0x4a
	.zero		1
	.zero		1


	//----- nvinfo : EIATTR_EXIT_INSTR_OFFSETS
	.align		4
        /*0058*/ 	.byte	0x04, 0x1c
        /*005a*/ 	.short	(.L_77 - .L_76)


	//   ....[0]....
.L_76:
        /*005c*/ 	.word	0x000000b0


	//   ....[1]....
        /*0060*/ 	.word	0x00000330


	//----- nvinfo : EIATTR_CRS_STACK_SIZE
	.align		4
.L_77:
        /*0064*/ 	.byte	0x04, 0x1e
        /*0066*/ 	.short	(.L_79 - .L_78)
.L_78:
        /*0068*/ 	.word	0x00000000


	//----- nvinfo : EIATTR_CBANK_PARAM_SIZE
	.align		4
.L_79:
        /*006c*/ 	.byte	0x03, 0x19
        /*006e*/ 	.short	0x0020


	//----- nvinfo : EIATTR_PARAM_CBANK
	.align		4
        /*0070*/ 	.byte	0x04, 0x0a
        /*0072*/ 	.short	(.L_81 - .L_80)
	.align		4
.L_80:
        /*0074*/ 	.word	index@(.nv.constant0._Z22unpack_multiply_kernelIiEvPKhPKT_mPS2_)
        /*0078*/ 	.short	0x0380
        /*007a*/ 	.short	0x0020


	//----- nvinfo : EIATTR_SW_WAR
	.align		4
.L_81:
        /*007c*/ 	.byte	0x04, 0x36
        /*007e*/ 	.short	(.L_83 - .L_82)
.L_82:
        /*0080*/ 	.word	0x00000008
.L_83:


//--------------------- .nv.info._Z22unpack_multiply_kernelIdEvPKhPKT_mPS2_ --------------------------
	.section	.nv.info._Z22unpack_multiply_kernelIdEvPKhPKT_mPS2_,"",@"SHT_CUDA_INFO"
	.sectionflags	@""
	.align	4


	//----- nvinfo : EIATTR_CUDA_API_VERSION
	.align		4
        /*0000*/ 	.byte	0x04, 0x37
        /*0002*/ 	.short	(.L_85 - .L_84)
.L_84:
        /*0004*/ 	.word	0x00000082


	//----- nvinfo : EIATTR_KPARAM_INFO
	.align		4
.L_85:
        /*0008*/ 	.byte	0x04, 0x17
        /*000a*/ 	.short	(.L_87 - .L_86)
.L_86:
        /*000c*/ 	.word	0x00000000
        /*0010*/ 	.short	0x0003
        /*0012*/ 	.short	0x0018
        /*0014*/ 	.byte	0x00, 0xf5, 0x21, 0x00


	//----- nvinfo : EIATTR_KPARAM_INFO
	.align		4
.L_87:
        /*0018*/ 	.byte	0x04, 0x17
        /*001a*/ 	.short	(.L_89 - .L_88)
.L_88:
        /*001c*/ 	.word	0x00000000
        /*0020*/ 	.short	0x0002
        /*0022*/ 	.short	0x0010
        /*0024*/ 	.byte	0x00, 0xf0, 0x21, 0x00


	//----- nvinfo : EIATTR_KPARAM_INFO
	.align		4
.L_89:
        /*0028*/ 	.byte	0x04, 0x17
        /*002a*/ 	.short	(.L_91 - .L_90)
.L_90:
        /*002c*/ 	.word	0x00000000
        /*0030*/ 	.short	0x0001
        /*0032*/ 	.short	0x0008
        /*0034*/ 	.byte	0x00, 0xf5, 0x21, 0x00


	//----- nvinfo : EIATTR_KPARAM_INFO
	.align		4
.L_91:
        /*0038*/ 	.byte	0x04, 0x17
        /*003a*/ 	.short	(.L_93 - .L_92)
.L_92:
        /*003c*/ 	.word	0x00000000
        /*0040*/ 	.short	0x0000
        /*0042*/ 	.short	0x0000
        /*0044*/ 	.byte	0x00, 0xf5, 0x21, 0x00


	//----- nvinfo : EIATTR_SPARSE_MMA_MASK
	.align		4
.L_93:
        /*0048*/ 	.byte	0x03, 0x50
        /*004a*/ 	.short	0x0000


	//----- nvinfo : EIATTR_MAXREG_COUNT
	.align		4
        /*004c*/ 	.byte	0x03, 0x1b
        /*004e*/ 	.short	0x00ff


	//----- nvinfo : EIATTR_MERCURY_ISA_VERSION
	.align		4
        /*0050*/ 	.byte	0x03, 0x5f
        /*0052*/ 	.short	0x0101


	//----- nvinfo : EIATTR_VRC_CTA_INIT_COUNT
	.align		4
        /*0054*/ 	.byte	0x02, 0x4a
	.zero		1
	.zero		1


	//----- nvinfo : EIATTR_EXIT_INSTR_OFFSETS
	.align		4
        /*0058*/ 	.byte	0x04, 0x1c
        /*005a*/ 	.short	(.L_95 - .L_94)


	//   ....[0]....
.L_94:
        /*005c*/ 	.word	0x000000b0


	//   ....[1]....
        /*0060*/ 	.word	0x00000320


	//----- nvinfo : EIATTR_CRS_STACK_SIZE
	.align		4
.L_95:
        /*0064*/ 	.byte	0x04, 0x1e
        /*0066*/ 	.short	(.L_97 - .L_96)
.L_96:
        /*0068*/ 	.word	0x00000000


	//----- nvinfo : EIATTR_CBANK_PARAM_SIZE
	.align		4
.L_97:
        /*006c*/ 	.byte	0x03, 0x19
        /*006e*/ 	.short	0x0020


	//----- nvinfo : EIATTR_PARAM_CBANK
	.align		4
        /*0070*/ 	.byte	0x04, 0x0a
        /*0072*/ 	.short	(.L_99 - .L_98)
	.align		4
.L_98:
        /*0074*/ 	.word	index@(.nv.constant0._Z22unpack_multiply_kernelIdEvPKhPKT_mPS2_)
        /*0078*/ 	.short	0x0380
        /*007a*/ 	.short	0x0020


	//----- nvinfo : EIATTR_SW_WAR
	.align		4
.L_99:
        /*007c*/ 	.byte	0x04, 0x36
        /*007e*/ 	.short	(.L_101 - .L_100)
.L_100:
        /*0080*/ 	.word	0x00000008
.L_101:


//--------------------- .nv.info._Z22unpack_multiply_kernelIfEvPKhPKT_mPS2_ --------------------------
	.section	.nv.info._Z22unpack_multiply_kernelIfEvPKhPKT_mPS2_,"",@"SHT_CUDA_INFO"
	.sectionflags	@""
	.align	4


	//----- nvinfo : EIATTR_CUDA_API_VERSION
	.align		4
        /*0000*/ 	.byte	0x04, 0x37
        /*0002*/ 	.short	(.L_103 - .L_102)
.L_102:
        /*0004*/ 	.word	0x00000082


	//----- nvinfo : EIATTR_KPARAM_INFO
	.align		4
.L_103:
        /*0008*/ 	.byte	0x04, 0x17
        /*000a*/ 	.short	(.L_105 - .L_104)
.L_104:
        /*000c*/ 	.word	0x00000000
        /*0010*/ 	.short	0x0003
        /*0012*/ 	.short	0x0018
        /*0014*/ 	.byte	0x00, 0xf5, 0x21, 0x00


	//----- nvinfo : EIATTR_KPARAM_INFO
	.align		4
.L_105:
        /*0018*/ 	.byte	0x04, 0x17
        /*001a*/ 	.short	(.L_107 - .L_106)
.L_106:
        /*001c*/ 	.word	0x00000000
        /*0020*/ 	.short	0x0002
        /*0022*/ 	.short	0x0010
        /*0024*/ 	.byte	0x00, 0xf0, 0x21, 0x00


	//----- nvinfo : EIATTR_KPARAM_INFO
	.align		4
.L_107:
        /*0028*/ 	.byte	0x04, 0x17
        /*002a*/ 	.short	(.L_109 - .L_108)
.L_108:
        /*002c*/ 	.word	0x00000000
        /*0030*/ 	.short	0x0001
        /*0032*/ 	.short	0x0008
        /*0034*/ 	.byte	0x00, 0xf5, 0x21, 0x00


	//----- nvinfo : EIATTR_KPARAM_INFO
	.align		4
.L_109:
        /*0038*/ 	.byte	0x04, 0x17
        /*003a*/ 	.short	(.L_111 - .L_110)
.L_110:
        /*003c*/ 	.word	0x00000000
        /*0040*/ 	.short	0x0000
        /*0042*/ 	.short	0x0000
        /*0044*/ 	.byte	0x00, 0xf5, 0x21, 0x00


	//----- nvinfo : EIATTR_SPARSE_MMA_MASK
	.align		4
.L_111:
        /*0048*/ 	.byte	0x03, 0x50
        /*004a*/ 	.short	0x0000


	//----- nvinfo : EIATTR_MAXREG_COUNT
	.align		4
        /*004c*/ 	.byte	0x03, 0x1b
        /*004e*/ 	.short	0x00ff


	//----- nvinfo : EIATTR_MERCURY_ISA_VERSION
	.align		4
        /*0050*/ 	.byte	0x03, 0x5f
        /*0052*/ 	.short	0x0101


	//----- nvinfo : EIATTR_VRC_CTA_INIT_COUNT
	.align		4
        /*0054*/ 	.byte	0x02, 0x4a
	.zero		1
	.zero		1


	//----- nvinfo : EIATTR_EXIT_INSTR_OFFSETS
	.align		4
        /*0058*/ 	.byte	0x04, 0x1c
        /*005a*/ 	.short	(.L_113 - .L_112)


	//   ....[0]....
.L_112:
        /*005c*/ 	.word	0x000000b0


	//   ....[1]....
        /*0060*/ 	.word	0x00000330


	//----- nvinfo : EIATTR_CRS_STACK_SIZE
	.align		4
.L_113:
        /*0064*/ 	.byte	0x04, 0x1e
        /*0066*/ 	.short	(.L_115 - .L_114)
.L_114:
        /*0068*/ 	.word	0x00000000


	//----- nvinfo : EIATTR_CBANK_PARAM_SIZE
	.align		4
.L_115:
        /*006c*/ 	.byte	0x03, 0x19
        /*006e*/ 	.short	0x0020


	//----- nvinfo : EIATTR_PARAM_CBANK
	.align		4
        /*0070*/ 	.byte	0x04, 0x0a
        /*0072*/ 	.short	(.L_117 - .L_116)
	.align		4
.L_116:
        /*0074*/ 	.word	index@(.nv.constant0._Z22unpack_multiply_kernelIfEvPKhPKT_mPS2_)
        /*0078*/ 	.short	0x0380
        /*007a*/ 	.short	0x0020


	//----- nvinfo : EIATTR_SW_WAR
	.align		4
.L_117:
        /*007c*/ 	.byte	0x04, 0x36
        /*007e*/ 	.short	(.L_119 - .L_118)
.L_118:
        /*0080*/ 	.word	0x00000008
.L_119:


//--------------------- .nv.info._Z13unpack_kernelPKhmPb --------------------------
	.section	.nv.info._Z13unpack_kernelPKhmPb,"",@"SHT_CUDA_INFO"
	.sectionflags	@""
	.align	4


	//----- nvinfo : EIATTR_CUDA_API_VERSION
	.align		4
        /*0000*/ 	.byte	0x04, 0x37
        /*0002*/ 	.short	(.L_121 - .L_120)
.L_120:
        /*0004*/ 	.word	0x00000082


	//----- nvinfo : EIATTR_KPARAM_INFO
	.align		4
.L_121:
        /*0008*/ 	.byte	0x04, 0x17
        /*000a*/ 	.short	(.L_123 - .L_122)
.L_122:
        /*000c*/ 	.word	0x00000000
        /*0010*/ 	.short	0x0002
        /*0012*/ 	.short	0x0010
        /*0014*/ 	.byte	0x00, 0xf5, 0x21, 0x00


	//----- nvinfo : EIATTR_KPARAM_INFO
	.align		4
.L_123:
        /*0018*/ 	.byte	0x04, 0x17
        /*001a*/ 	.short	(.L_125 - .L_124)
.L_124:
        /*001c*/ 	.word	0x00000000
        /*0020*/ 	.short	0x0001
        /*0022*/ 	.short	0x0008
        /*0024*/ 	.byte	0x00, 0xf0, 0x21, 0x00


	//----- nvinfo : EIATTR_KPARAM_INFO
	.align		4
.L_125:
        /*0028*/ 	.byte	0x04, 0x17
        /*002a*/ 	.short	(.L_127 - .L_126)
.L_126:
        /*002c*/ 	.word	0x00000000
        /*0030*/ 	.short	0x0000
        /*0032*/ 	.short	0x0000
        /*0034*/ 	.byte	0x00, 0xf5, 0x21, 0x00


	//----- nvinfo : EIATTR_SPARSE_MMA_MASK
	.align		4
.L_127:
        /*0038*/ 	.byte	0x03, 0x50
        /*003a*/ 	.short	0x0000


	//----- nvinfo : EIATTR_MAXREG_COUNT
	.align		4
        /*003c*/ 	.byte	0x03, 0x1b
        /*003e*/ 	.short	0x00ff


	//----- nvinfo : EIATTR_MERCURY_ISA_VERSION
	.align		4
        /*0040*/ 	.byte	0x03, 0x5f
        /*0042*/ 	.short	0x0101


	//----- nvinfo : EIATTR_VRC_CTA_INIT_COUNT
	.align		4
        /*0044*/ 	.byte	0x02, 0x4a
	.zero		1
	.zero		1


	//----- nvinfo : EIATTR_EXIT_INSTR_OFFSETS
	.align		4
        /*0048*/ 	.byte	0x04, 0x1c
        /*004a*/ 	.short	(.L_129 - .L_128)


	//   ....[0]....
.L_128:
        /*004c*/ 	.word	0x000000b0


	//   ....[1]....
        /*0050*/ 	.word	0x00000200


	//----- nvinfo : EIATTR_CRS_STACK_SIZE
	.align		4
.L_129:
        /*0054*/ 	.byte	0x04, 0x1e
        /*0056*/ 	.short	(.L_131 - .L_130)
.L_130:
        /*0058*/ 	.word	0x00000000


	//----- nvinfo : EIATTR_CBANK_PARAM_SIZE
	.align		4
.L_131:
        /*005c*/ 	.byte	0x03, 0x19
        /*005e*/ 	.short	0x0018


	//----- nvinfo : EIATTR_PARAM_CBANK
	.align		4
        /*0060*/ 	.byte	0x04, 0x0a
        /*0062*/ 	.short	(.L_133 - .L_132)
	.align		4
.L_132:
        /*0064*/ 	.word	index@(.nv.constant0._Z13unpack_kernelPKhmPb)
        /*0068*/ 	.short	0x0380
        /*006a*/ 	.short	0x0018


	//----- nvinfo : EIATTR_SW_WAR
	.align		4
.L_133:
        /*006c*/ 	.byte	0x04, 0x36
        /*006e*/ 	.short	(.L_135 - .L_134)
.L_134:
        /*0070*/ 	.word	0x00000008
.L_135:


//--------------------- .nv.info._Z11pack_kernelPKbmPh --------------------------
	.section	.nv.info._Z11pack_kernelPKbmPh,"",@"SHT_CUDA_INFO"
	.sectionflags	@""
	.align	4


	//----- nvinfo : EIATTR_CUDA_API_VERSION
	.align		4
        /*0000*/ 	.byte	0x04, 0x37
        /*0002*/ 	.short	(.L_137 - .L_136)
.L_136:
        /*0004*/ 	.word	0x00000082


	//----- nvinfo : EIATTR_KPARAM_INFO
	.align		4
.L_137:
        /*0008*/ 	.byte	0x04, 0x17
        /*000a*/ 	.short	(.L_139 - .L_138)
.L_138:
        /*000c*/ 	.word	0x00000000
        /*0010*/ 	.short	0x0002
        /*0012*/ 	.short	0x0010
        /*0014*/ 	.byte	0x00, 0xf5, 0x21, 0x00


	//----- nvinfo : EIATTR_KPARAM_INFO
	.align		4
.L_139:
        /*0018*/ 	.byte	0x04, 0x17
        /*001a*/ 	.short	(.L_141 - .L_140)
.L_140:
        /*001c*/ 	.word	0x00000000
        /*0020*/ 	.short	0x0001
        /*0022*/ 	.short	0x0008
        /*0024*/ 	.byte	0x00, 0xf0, 0x21, 0x00


	//----- nvinfo : EIATTR_KPARAM_INFO
	.align		4
.L_141:
        /*0028*/ 	.byte	0x04, 0x17
        /*002a*/ 	.short	(.L_143 - .L_142)
.L_142:
        /*002c*/ 	.word	0x00000000
        /*0030*/ 	.short	0x0000
        /*0032*/ 	.short	0x0000
        /*0034*/ 	.byte	0x00, 0xf5, 0x21, 0x00


	//----- nvinfo : EIATTR_SPARSE_MMA_MASK
	.align		4
.L_143:
        /*0038*/ 	.byte	0x03, 0x50
        /*003a*/ 	.short	0x0000


	//----- nvinfo : EIATTR_MAXREG_COUNT
	.align		4
        /*003c*/ 	.byte	0x03, 0x1b
        /*003e*/ 	.short	0x00ff


	//----- nvinfo : EIATTR_MERCURY_ISA_VERSION
	.align		4
        /*0040*/ 	.byte	0x03, 0x5f
        /*0042*/ 	.short	0x0101


	//----- nvinfo : EIATTR_VRC_CTA_INIT_COUNT
	.align		4
        /*0044*/ 	.byte	0x02, 0x4a
	.zero		1
	.zero		1


	//----- nvinfo : EIATTR_EXIT_INSTR_OFFSETS
	.align		4
        /*0048*/ 	.byte	0x04, 0x1c
        /*004a*/ 	.short	(.L_145 - .L_144)


	//   ....[0]....
.L_144:
        /*004c*/ 	.word	0x000000b0


	//   ....[1]....
        /*0050*/ 	.word	0x00000240


	//----- nvinfo : EIATTR_CRS_STACK_SIZE
	.align		4
.L_145:
        /*0054*/ 	.byte	0x04, 0x1e
        /*0056*/ 	.short	(.L_147 - .L_146)
.L_146:
        /*0058*/ 	.word	0x00000000


	//----- nvinfo : EIATTR_CBANK_PARAM_SIZE
	.align		4
.L_147:
        /*005c*/ 	.byte	0x03, 0x19
        /*005e*/ 	.short	0x0018


	//----- nvinfo : EIATTR_PARAM_CBANK
	.align		4
        /*0060*/ 	.byte	0x04, 0x0a
        /*0062*/ 	.short	(.L_149 - .L_148)
	.align		4
.L_148:
        /*0064*/ 	.word	index@(.nv.constant0._Z11pack_kernelPKbmPh)
        /*0068*/ 	.short	0x0380
        /*006a*/ 	.short	0x0018


	//----- nvinfo : EIATTR_SW_WAR
	.align		4
.L_149:
        /*006c*/ 	.byte	0x04, 0x36
        /*006e*/ 	.short	(.L_151 - .L_150)
.L_150:
        /*0070*/ 	.word	0x00000008
.L_151:


//--------------------- .nv.info._Z17unpack_two_kernelPKhmPh --------------------------
	.section	.nv.info._Z17unpack_two_kernelPKhmPh,"",@"SHT_CUDA_INFO"
	.sectionflags	@""
	.align	4


	//----- nvinfo : EIATTR_CUDA_API_VERSION
	.align		4
        /*0000*/ 	.byte	0x04, 0x37
        /*0002*/ 	.short	(.L_153 - .L_152)
.L_152:
        /*0004*/ 	.word	0x00000082


	//----- nvinfo : EIATTR_KPARAM_INFO
	.align		4
.L_153:
        /*0008*/ 	.byte	0x04, 0x17
        /*000a*/ 	.short	(.L_155 - .L_154)
.L_154:
        /*000c*/ 	.word	0x00000000
        /*0010*/ 	.short	0x0002
        /*0012*/ 	.short	0x0010
        /*0014*/ 	.byte	0x00, 0xf5, 0x21, 0x00


	//----- nvinfo : EIATTR_KPARAM_INFO
	.align		4
.L_155:
        /*0018*/ 	.byte	0x04, 0x17
        /*001a*/ 	.short	(.L_157 - .L_156)
.L_156:
        /*001c*/ 	.word	0x00000000
        /*0020*/ 	.short	0x0001
        /*0022*/ 	.short	0x0008
        /*0024*/ 	.byte	0x00, 0xf0, 0x21, 0x00


	//----- nvinfo : EIATTR_KPARAM_INFO
	.align		4
.L_157:
        /*0028*/ 	.byte	0x04, 0x17
        /*002a*/ 	.short	(.L_159 - .L_158)
.L_158:
        /*002c*/ 	.word	0x00000000
        /*0030*/ 	.short	0x0000
        /*0032*/ 	.short	0x0000
        /*0034*/ 	.byte	0x00, 0xf5, 0x21, 0x00


	//----- nvinfo : EIATTR_SPARSE_MMA_MASK
	.align		4
.L_159:
        /*0038*/ 	.byte	0x03, 0x50
        /*003a*/ 	.short	0x0000


	//----- nvinfo : EIATTR_MAXREG_COUNT
	.align		4
        /*003c*/ 	.byte	0x03, 0x1b
        /*003e*/ 	.short	0x00ff


	//----- nvinfo : EIATTR_MERCURY_ISA_VERSION
	.align		4
        /*0040*/ 	.byte	0x03, 0x5f
        /*0042*/ 	.short	0x0101


	//----- nvinfo : EIATTR_VRC_CTA_INIT_COUNT
	.align		4
        /*0044*/ 	.byte	0x02, 0x4a
	.zero		1
	.zero		1


	//----- nvinfo : EIATTR_EXIT_INSTR_OFFSETS
	.align		4
        /*0048*/ 	.byte	0x04, 0x1c
        /*004a*/ 	.short	(.L_161 - .L_160)


	//   ....[0]....
.L_160:
        /*004c*/ 	.word	0x000000a0


	//   ....[1]....
        /*0050*/ 	.word	0x000001c0


	//----- nvinfo : EIATTR_CBANK_PARAM_SIZE
	.align		4
.L_161:
        /*0054*/ 	.byte	0x03, 0x19
        /*0056*/ 	.short	0x0018


	//----- nvinfo : EIATTR_PARAM_CBANK
	.align		4
        /*0058*/ 	.byte	0x04, 0x0a
        /*005a*/ 	.short	(.L_163 - .L_162)
	.align		4
.L_162:
        /*005c*/ 	.word	index@(.nv.constant0._Z17unpack_two_kernelPKhmPh)
        /*0060*/ 	.short	0x0380
        /*0062*/ 	.short	0x0018


	//----- nvinfo : EIATTR_SW_WAR
	.align		4
.L_163:
        /*0064*/ 	.byte	0x04, 0x36
        /*0066*/ 	.short	(.L_165 - .L_164)
.L_164:
        /*0068*/ 	.word	0x00000008
.L_165:


//--------------------- .nv.info._Z15pack_two_kernelPKhmPh --------------------------
	.section	.nv.info._Z15pack_two_kernelPKhmPh,"",@"SHT_CUDA_INFO"
	.sectionflags	@""
	.align	4


	//----- nvinfo : EIATTR_CUDA_API_VERSION
	.align		4
        /*0000*/ 	.byte	0x04, 0x37
        /*0002*/ 	.short	(.L_167 - .L_166)
.L_166:
        /*0004*/ 	.word	0x00000082


	//----- nvinfo : EIATTR_KPARAM_INFO
	.align		4
.L_167:
        /*0008*/ 	.byte	0x04, 0x17
        /*000a*/ 	.short	(.L_169 - .L_168)
.L_168:
        /*000c*/ 	.word	0x00000000
        /*0010*/ 	.short	0x0002
        /*0012*/ 	.short	0x0010
        /*0014*/ 	.byte	0x00, 0xf5, 0x21, 0x00


	//----- nvinfo : EIATTR_KPARAM_INFO
	.align		4
.L_169:
        /*0018*/ 	.byte	0x04, 0x17
        /*001a*/ 	.short	(.L_171 - .L_170)
.L_170:
        /*001c*/ 	.word	0x00000000
        /*0020*/ 	.short	0x0001
        /*0022*/ 	.short	0x0008
        /*0024*/ 	.byte	0x00, 0xf0, 0x21, 0x00


	//----- nvinfo : EIATTR_KPARAM_INFO
	.align		4
.L_171:
        /*0028*/ 	.byte	0x04, 0x17
        /*002a*/ 	.short	(.L_173 - .L_172)
.L_172:
        /*002c*/ 	.word	0x00000000
        /*0030*/ 	.short	0x0000
        /*0032*/ 	.short	0x0000
        /*0034*/ 	.byte	0x00, 0xf5, 0x21, 0x00


	//----- nvinfo : EIATTR_SPARSE_MMA_MASK
	.align		4
.L_173:
        /*0038*/ 	.byte	0x03, 0x50
        /*003a*/ 	.short	0x0000


	//----- nvinfo : EIATTR_MAXREG_COUNT
	.align		4
        /*003c*/ 	.byte	0x03, 0x1b
        /*003e*/ 	.short	0x00ff


	//----- nvinfo : EIATTR_MERCURY_ISA_VERSION
	.align		4
        /*0040*/ 	.byte	0x03, 0x5f
        /*0042*/ 	.short	0x0101


	//----- nvinfo : EIATTR_VRC_CTA_INIT_COUNT
	.align		4
        /*0044*/ 	.byte	0x02, 0x4a
	.zero		1
	.zero		1


	//----- nvinfo : EIATTR_EXIT_INSTR_OFFSETS
	.align		4
        /*0048*/ 	.byte	0x04, 0x1c
        /*004a*/ 	.short	(.L_175 - .L_174)


	//   ....[0]....
.L_174:
        /*004c*/ 	.word	0x000000a0


	//   ....[1]....
        /*0050*/ 	.word	0x000001b0


	//----- nvinfo : EIATTR_CBANK_PARAM_SIZE
	.align		4
.L_175:
        /*0054*/ 	.byte	0x03, 0x19
        /*0056*/ 	.short	0x0018


	//----- nvinfo : EIATTR_PARAM_CBANK
	.align		4
        /*0058*/ 	.byte	0x04, 0x0a
        /*005a*/ 	.short	(.L_177 - .L_176)
	.align		4
.L_176:
        /*005c*/ 	.word	index@(.nv.constant0._Z15pack_two_kernelPKhmPh)
        /*0060*/ 	.short	0x0380
        /*0062*/ 	.short	0x0018


	//----- nvinfo : EIATTR_SW_WAR
	.align		4
.L_177:
        /*0064*/ 	.byte	0x04, 0x36
        /*0066*/ 	.short	(.L_179 - .L_178)
.L_178:
        /*0068*/ 	.word	0x00000008
.L_179:


//--------------------- .nv.callgraph             --------------------------
	.section	.nv.callgraph,"",@"SHT_CUDA_CALLGRAPH"
	.align	4
	.sectionentsize	8
	.align		4
        /*0000*/ 	.word	0x00000000
	.align		4
        /*0004*/ 	.word	0xffffffff
	.align		4
        /*0008*/ 	.word	0x00000000
	.align		4
        /*000c*/ 	.word	0xfffffffe
	.align		4
        /*0010*/ 	.word	0x00000000
	.align		4
        /*0014*/ 	.word	0xfffffffd
	.align		4
        /*0018*/ 	.word	0x00000000
	.align		4
        /*001c*/ 	.word	0xfffffffc


//--------------------- .text._Z22unpack_multiply_kernelIhEvPKhPKT_mPS2_ --------------------------
	.section	.text._Z22unpack_multiply_kernelIhEvPKhPKT_mPS2_,"ax",@progbits
	.align	128
        .global         _Z22unpack_multiply_kernelIhEvPKhPKT_mPS2_
        .type           _Z22unpack_multiply_kernelIhEvPKhPKT_mPS2_,@function
        .size           _Z22unpack_multiply_kernelIhEvPKhPKT_mPS2_,(.L_x_15 - _Z22unpack_multiply_kernelIhEvPKhPKT_mPS2_)
        .other          _Z22unpack_multiply_kernelIhEvPKhPKT_mPS2_,@"STO_CUDA_ENTRY STV_DEFAULT"
_Z22unpack_multiply_kernelIhEvPKhPKT_mPS2_:
.text._Z22unpack_multiply_kernelIhEvPKhPKT_mPS2_:
[----:B------:R-:W-:Y:S01]  /*0000*/  LDC R1, c[0x0][0x37c] ;  /* 0x0000df00ff017b82 */ /* 0x000fe20000000800 */
[----:B------:R-:W0:Y:S07]  /*0010*/  S2R R2, SR_TID.X ;  /* 0x0000000000027919 */ /* 0x000e2e0000002100 */
[----:B------:R-:W0:Y:S01]  /*0020*/  S2UR UR4, SR_CTAID.X ;  /* 0x00000000000479c3 */ /* 0x000e220000002500 */
[----:B------:R-:W1:Y:S01]  /*0030*/  LDCU.64 UR6, c[0x0][0x390] ;  /* 0x00007200ff0677ac */ /* 0x000e620008000a00 */
[----:B------:R-:W-:-:S06]  /*0040*/  IMAD.MOV.U32 R3, RZ, RZ, RZ ;  /* 0x000000ffff037224 */ /* 0x000fcc00078e00ff */
[----:B------:R-:W0:Y:S02]  /*0050*/  LDC R5, c[0x0][0x360] ;  /* 0x0000d800ff057b82 */ /* 0x000e240000000800 */
[----:B0-----:R-:W-:-:S04]  /*0060*/  IMAD.WIDE.U32 R2, R5, UR4, R2 ;  /* 0x0000000405027c25 */ /* 0x001fc8000f8e0002 */
[C---:B------:R-:W-:Y:S01]  /*0070*/  IMAD.SHL.U32 R8, R2.reuse, 0x8, RZ ;  /* 0x0000000802087824 */ /* 0x040fe200078e00ff */
[----:B------:R-:W-:-:S04]  /*0080*/  SHF.L.U64.HI R9, R2, 0x3, R3 ;  /* 0x0000000302097819 */ /* 0x000fc80000010203 */
[----:B-1----:R-:W-:-:S04]  /*0090*/  ISETP.GE.U32.AND P0, PT, R8, UR6, PT ;  /* 0x0000000608007c0c */ /* 0x002fc8000bf06070 */
[----:B------:R-:W-:-:S13]  /*00a0*/  ISETP.GE.U32.AND.EX P0, PT, R9, UR7, PT, P0 ;  /* 0x0000000709007c0c */ /* 0x000fda000bf06100 */
[----:B------:R-:W-:Y:S05]  /*00b0*/  @P0 EXIT ;  /* 0x000000000000094d */ /* 0x000fea0003800000 */
[----:B------:R-:W0:Y:S01]  /*00c0*/  LDCU.64 UR8, c[0x0][0x380] ;  /* 0x00007000ff0877ac */ /* 0x000e220008000a00 */
[----:B------:R-:W1:Y:S01]  /*00d0*/  LDCU.64 UR4, c[0x0][0x358] ;  /* 0x00006b00ff0477ac */ /* 0x000e620008000a00 */
[----:B------:R-:W2:Y:S01]  /*00e0*/  LDCU.64 UR10, c[0x0][0x398] ;  /* 0x00007300ff0a77ac */ /* 0x000ea20008000a00 */
[----:B0-----:R-:W-:-:S04]  /*00f0*/  IADD3 R2, P0, PT, R2, UR8, RZ ;  /* 0x0000000802027c10 */ /* 0x001fc8000ff1e0ff */
[----:B------:R-:W-:Y:S01]  /*0100*/  IADD3.X R3, PT, PT, R3, UR9, RZ, P0, !PT ;  /* 0x0000000903037c10 */ /* 0x000fe200087fe4ff */
[----:B------:R-:W-:Y:S01]  /*0110*/  IMAD.MOV.U32 R6, RZ, RZ, RZ ;  /* 0x000000ffff067224 */ /* 0x000fe200078e00ff */
[----:B------:R-:W0:Y:S03]  /*0120*/  LDCU.64 UR8, c[0x0][0x388] ;  /* 0x00007100ff0877ac */ /* 0x000e260008000a00 */
[----:B-12---:R1:W5:Y:S04]  /*0130*/  LDG.E.U8 R0, desc[UR4][R2.64] ;  /* 0x0000000402007981 */ /* 0x006368000c1e1100 */
.L_x_0:
[----:B01----:R-:W-:-:S04]  /*0140*/  IADD3 R2, P0, PT, R8, UR8, RZ ;  /* 0x0000000808027c10 */ /* 0x003fc8000ff1e0ff */
[----:B------:R-:W-:-:S05]  /*0150*/  IADD3.X R3, PT, PT, R9, UR9, RZ, P0, !PT ;  /* 0x0000000909037c10 */ /* 0x000fca00087fe4ff */
[----:B------:R-:W2:Y:S01]  /*0160*/  LDG.E.U8 R2, desc[UR4][R2.64] ;  /* 0x0000000402027981 */ /* 0x000ea2000c1e1100 */
[----:B------:R-:W-:Y:S01]  /*0170*/  VIADD R5, R6, 0x7 ;  /* 0x0000000706057836 */ /* 0x000fe20000000000 */
[----:B------:R-:W-:-:S04]  /*0180*/  IADD3 R4, P1, PT, R8, UR10, RZ ;  /* 0x0000000a08047c10 */ /* 0x000fc8000ff3e0ff */
[----:B-----5:R-:W-:-:S04]  /*0190*/  SHF.R.U32.HI R5, RZ, R5, R0 ;  /* 0x00000005ff057219 */ /* 0x020fc80000011600 */
[----:B------:R-:W-:-:S04]  /*01a0*/  LOP3.LUT R5, R5, 0x1, RZ, 0xc0, !PT ;  /* 0x0000000105057812 */ /* 0x000fc800078ec0ff */
[----:B------:R-:W-:Y:S02]  /*01b0*/  ISETP.NE.U32.AND P0, PT, R5, 0x1, PT ;  /* 0x000000010500780c */ /* 0x000fe40003f05070 */
[----:B------:R-:W-:Y:S02]  /*01c0*/  IADD3.X R5, PT, PT, R9, UR11, RZ, P1, !PT ;  /* 0x0000000b09057c10 */ /* 0x000fe40008ffe4ff */
[C---:B------:R-:W-:Y:S01]  /*01d0*/  ISETP.NE.AND P1, PT, R6.reuse, -0x7, PT ;  /* 0xfffffff90600780c */ /* 0x040fe20003f25270 */
[----:B------:R-:W-:Y:S01]  /*01e0*/  VIADD R6, R6, 0xffffffff ;  /* 0xffffffff06067836 */ /* 0x000fe20000000000 */
[----:B--2---:R-:W-:Y:S02]  /*01f0*/  SEL R7, R2, RZ, !P0 ;  /* 0x000000ff02077207 */ /* 0x004fe40004000000 */
[----:B------:R-:W-:-:S03]  /*0200*/  IADD3 R8, P0, PT, R8, 0x1, RZ ;  /* 0x0000000108087810 */ /* 0x000fc60007f1e0ff */
[----:B------:R2:W-:Y:S02]  /*0210*/  STG.E.U8 desc[UR4][R4.64], R7 ;  /* 0x0000000704007986 */ /* 0x0005e4000c101104 */
[----:B------:R-:W-:Y:S01]  /*0220*/  IMAD.X R9, RZ, RZ, R9, P0 ;  /* 0x000000ffff097224 */ /* 0x000fe200000e0609 */
[----:B------:R-:W-:-:S04]  /*0230*/  ISETP.GE.U32.AND P0, PT, R8, UR6, PT ;  /* 0x0000000608007c0c */ /* 0x000fc8000bf06070 */
[----:B------:R-:W-:-:S13]  /*0240*/  ISETP.GE.U32.AND.EX P0, PT, R9, UR7, PT, P0 ;  /* 0x0000000709007c0c */ /* 0x000fda000bf06100 */
[----:B--2---:R-:W-:Y:S05]  /*0250*/  @!P0 BRA P1, `(.L_x_0) ;  /* 0xfffffffc00b88947 */ /* 0x004fea000083ffff */
[----:B------:R-:W-:Y:S05]  /*0260*/  EXIT ;  /* 0x000000000000794d */ /* 0x000fea0003800000 */
.L_x_1:
[----:B------:R-:W-:-:S00]  /*0270*/  BRA `(.L_x_1) ;  /* 0xfffffffc00fc7947 */ /* 0x000fc0000383ffff */
[----:B------:R-:W-:-:S00]  /*0280*/  NOP ;  /* 0x0000000000007918 */ /* 0x000fc00000000000 */
[----:B------:R-:W-:-:S00]  /*0290*/  NOP ;  /* 0x0000000000007918 */ /* 0x000fc00000000000 */
[----:B------:R-:W-:-:S00]  /*02a0*/  NOP ;  /* 0x0000000000007918 */ /* 0x000fc00000000000 */
[----:B------:R-:W-:-:S00]  /*02b0*/  NOP ;  /* 0x0000000000007918 */ /* 0x000fc00000000000 */
[----:B------:R-:W-:-:S00]  /*02c0*/  NOP ;  /* 0x0000000000007918 */ /* 0x000fc00000000000 */
[----:B------:R-:W-:-:S00]  /*02d0*/  NOP ;  /* 0x0000000000007918 */ /* 0x000fc00000000000 */
[----:B------:R-:W-:-:S00]  /*02e0*/  NOP ;  /* 0x0000000000007918 */ /* 0x000fc00000000000 */
[----:B------:R-:W-:-:S00]  /*02f0*/  NOP ;  /* 0x0000000000007918 */ /* 0x000fc00000000000 */
.L_x_15:


//--------------------- .text._Z22unpack_multiply_kernelIiEvPKhPKT_mPS2_ --------------------------
	.section	.text._Z22unpack_multiply_kernelIiEvPKhPKT_mPS2_,"ax",@progbits
	.align	128
        .global         _Z22unpack_multiply_kernelIiEvPKhPKT_mPS2_
        .type           _Z22unpack_multiply_kernelIiEvPKhPKT_mPS2_,@function
        .size           _Z22unpack_multiply_kernelIiEvPKhPKT_mPS2_,(.L_x_16 - _Z22unpack_multiply_kernelIiEvPKhPKT_mPS2_)
        .other          _Z22unpack_multiply_kernelIiEvPKhPKT_mPS2_,@"STO_CUDA_ENTRY STV_DEFAULT"
_Z22unpack_multiply_kernelIiEvPKhPKT_mPS2_:
.text._Z22unpack_multiply_kernelIiEvPKhPKT_mPS2_:
        /* <DEDUP_REMOVED lines=12> */
[----:B------:R-:W0:Y:S01]  /*00c0*/  LDCU.128 UR8, c[0x0][0x380] ;  /* 0x00007000ff0877ac */ /* 0x000e220008000c00 */
[----:B------:R-:W1:Y:S01]  /*00d0*/  LDCU.64 UR4, c[0x0][0x358] ;  /* 0x00006b00ff0477ac */ /* 0x000e620008000a00 */
[----:B0-----:R-:W-:-:S04]  /*00e0*/  IADD3 R4, P0, PT, R2, UR8, RZ ;  /* 0x0000000802047c10 */ /* 0x001fc8000ff1e0ff */
[----:B------:R-:W-:Y:S01]  /*00f0*/  IADD3.X R5, PT, PT, R3, UR9, RZ, P0, !PT ;  /* 0x0000000903057c10 */ /* 0x000fe200087fe4ff */
[----:B------:R-:W0:Y:S04]  /*0100*/  LDCU.64 UR8, c[0x0][0x398] ;  /* 0x00007300ff0877ac */ /* 0x000e280008000a00 */
[----:B-1----:R1:W5:Y:S01]  /*0110*/  LDG.E.U8 R4, desc[UR4][R4.64] ;  /* 0x0000000404047981 */ /* 0x002362000c1e1100 */
[C---:B------:R-:W-:Y:S01]  /*0120*/  IMAD.SHL.U32 R9, R2.reuse, 0x20, RZ ;  /* 0x0000002002097824 */ /* 0x040fe200078e00ff */
[----:B------:R-:W-:Y:S01]  /*0130*/  IADD3 R11, P0, PT, R11, 0x1, RZ ;  /* 0x000000010b0b7810 */ /* 0x000fe20007f1e0ff */
[----:B------:R-:W-:Y:S01]  /*0140*/  IMAD.MOV.U32 R0, RZ, RZ, RZ ;  /* 0x000000ffff007224 */ /* 0x000fe200078e00ff */
[----:B------:R-:W-:Y:S01]  /*0150*/  SHF.L.U64.HI R2, R2, 0x5, R3 ;  /* 0x0000000502027819 */ /* 0x000fe20000010203 */
[----:B------:R-:W-:Y:S01]  /*0160*/  IMAD.MOV.U32 R6, RZ, RZ, RZ ;  /* 0x000000ffff067224 */ /* 0x000fe200078e00ff */
[----:B------:R-:W-:Y:S01]  /*0170*/  IADD3 R7, P2, PT, R9, UR10, RZ ;  /* 0x0000000a09077c10 */ /* 0x000fe2000ff5e0ff */
[----:B------:R-:W-:-:S03]  /*0180*/  IMAD.X R12, RZ, RZ, R12, P0 ;  /* 0x000000ffff0c7224 */ /* 0x000fc600000e060c */
[----:B------:R-:W-:Y:S02]  /*0190*/  IADD3.X R8, PT, PT, R2, UR11, RZ, P2, !PT ;  /* 0x0000000b02087c10 */ /* 0x000fe400097fe4ff */
[----:B0-----:R-:W-:-:S04]  /*01a0*/  IADD3 R9, P1, PT, R9, UR8, RZ ;  /* 0x0000000809097c10 */ /* 0x001fc8000ff3e0ff */
[----:B-1----:R-:W-:-:S09]  /*01b0*/  IADD3.X R10, PT, PT, R2, UR9, RZ, P1, !PT ;  /* 0x00000009020a7c10 */ /* 0x002fd20008ffe4ff */
.L_x_2:
[----:B------:R-:W-:Y:S02]  /*01c0*/  IMAD.MOV.U32 R2, RZ, RZ, R7 ;  /* 0x000000ffff027224 */ /* 0x000fe400078e0007 */
[----:B------:R-:W-:-:S05]  /*01d0*/  IMAD.MOV.U32 R3, RZ, RZ, R8 ;  /* 0x000000ffff037224 */ /* 0x000fca00078e0008 */
[----:B------:R0:W2:Y:S01]  /*01e0*/  LDG.E R2, desc[UR4][R2.64] ;  /* 0x0000000402027981 */ /* 0x0000a2000c1e1900 */
[----:B------:R-:W-:Y:S01]  /*01f0*/  VIADD R5, R0, 0x7 ;  /* 0x0000000700057836 */ /* 0x000fe20000000000 */
[C---:B------:R-:W-:Y:S01]  /*0200*/  ISETP.NE.AND P1, PT, R6.reuse, 0x1c, PT ;  /* 0x0000001c0600780c */ /* 0x040fe20003f25270 */
[----:B------:R-:W-:Y:S01]  /*0210*/  VIADD R6, R6, 0x4 ;  /* 0x0000000406067836 */ /* 0x000fe20000000000 */
[----:B------:R-:W-:Y:S01]  /*0220*/  IADD3 R7, P4, PT, R7, 0x4, RZ ;  /* 0x0000000407077810 */ /* 0x000fe20007f9e0ff */
[----:B------:R-:W-:Y:S01]  /*0230*/  VIADD R0, R0, 0xffffffff ;  /* 0xffffffff00007836 */ /* 0x000fe20000000000 */
[----:B-----5:R-:W-:-:S03]  /*0240*/  SHF.R.U32.HI R5, RZ, R5, R4 ;  /* 0x00000005ff057219 */ /* 0x020fc60000011604 */
[----:B------:R-:W-:Y:S01]  /*0250*/  IMAD.X R8, RZ, RZ, R8, P4 ;  /* 0x000000ffff087224 */ /* 0x000fe200020e0608 */
[----:B------:R-:W-:Y:S01]  /*0260*/  LOP3.LUT R5, R5, 0x1, RZ, 0xc0, !PT ;  /* 0x0000000105057812 */ /* 0x000fe200078ec0ff */
[----:B0-----:R-:W-:-:S03]  /*0270*/  IMAD.MOV.U32 R3, RZ, RZ, R10 ;  /* 0x000000ffff037224 */ /* 0x001fc600078e000a */
[----:B------:R-:W-:-:S04]  /*0280*/  ISETP.NE.U32.AND P0, PT, R5, 0x1, PT ;  /* 0x000000010500780c */ /* 0x000fc80003f05070 */
[----:B--2---:R-:W-:Y:S01]  /*0290*/  SEL R5, R2, RZ, !P0 ;  /* 0x000000ff02057207 */ /* 0x004fe20004000000 */
[----:B------:R-:W-:Y:S01]  /*02a0*/  IMAD.MOV.U32 R2, RZ, RZ, R9 ;  /* 0x000000ffff027224 */ /* 0x000fe200078e0009 */
[C---:B------:R-:W-:Y:S02]  /*02b0*/  ISETP.GE.U32.AND P0, PT, R11.reuse, UR6, PT ;  /* 0x000000060b007c0c */ /* 0x040fe4000bf06070 */
[----:B------:R-:W-:Y:S02]  /*02c0*/  IADD3 R11, P2, PT, R11, 0x1, RZ ;  /* 0x000000010b0b7810 */ /* 0x000fe40007f5e0ff */
[----:B------:R0:W-:Y:S01]  /*02d0*/  STG.E desc[UR4][R2.64], R5 ;  /* 0x0000000502007986 */ /* 0x0001e2000c101904 */
[----:B------:R-:W-:Y:S02]  /*02e0*/  ISETP.GE.U32.AND.EX P0, PT, R12, UR7, PT, P0 ;  /* 0x000000070c007c0c */ /* 0x000fe4000bf06100 */
[----:B------:R-:W-:Y:S01]  /*02f0*/  IADD3 R9, P3, PT, R9, 0x4, RZ ;  /* 0x0000000409097810 */ /* 0x000fe20007f7e0ff */
[----:B------:R-:W-:-:S04]  /*0300*/  IMAD.X R12, RZ, RZ, R12, P2 ;  /* 0x000000ffff0c7224 */ /* 0x000fc800010e060c */
[----:B------:R-:W-:-:S06]  /*0310*/  IMAD.X R10, RZ, RZ, R10, P3 ;  /* 0x000000ffff0a7224 */ /* 0x000fcc00018e060a */
[----:B0-----:R-:W-:Y:S05]  /*0320*/  @!P0 BRA P1, `(.L_x_2) ;  /* 0xfffffffc00a48947 */ /* 0x001fea000083ffff */
[----:B------:R-:W-:Y:S05]  /*0330*/  EXIT ;  /* 0x000000000000794d */ /* 0x000fea0003800000 */
.L_x_3:
        /* <DEDUP_REMOVED lines=12> */
.L_x_16:


//--------------------- .text._Z22unpack_multiply_kernelIdEvPKhPKT_mPS2_ --------------------------
	.section	.text._Z22unpack_multiply_kernelIdEvPKhPKT_mPS2_,"ax",@progbits
	.align	128
        .global         _Z22unpack_multiply_kernelIdEvPKhPKT_mPS2_
        .type           _Z22unpack_multiply_kernelIdEvPKhPKT_mPS2_,@function
        .size           _Z22unpack_multiply_kernelIdEvPKhPKT_mPS2_,(.L_x_17 - _Z22unpack_multiply_kernelIdEvPKhPKT_mPS2_)
        .other          _Z22unpack_multiply_kernelIdEvPKhPKT_mPS2_,@"STO_CUDA_ENTRY STV_DEFAULT"
_Z22unpack_multiply_kernelIdEvPKhPKT_mPS2_:
.text._Z22unpack_multiply_kernelIdEvPKhPKT_mPS2_:
        /* <DEDUP_REMOVED lines=19> */
[----:B------:R-:W-:Y:S02]  /*0130*/  IADD3 R13, P0, PT, R13, 0x1, RZ ;  /* 0x000000010d0d7810 */ /* 0x000fe40007f1e0ff */
[----:B------:R-:W-:Y:S02]  /*0140*/  CS2R R6, SRZ ;  /* 0x0000000000067805 */ /* 0x000fe4000001ff00 */
[----:B------:R-:W-:-:S02]  /*0150*/  SHF.L.U64.HI R2, R2, 0x6, R3 ;  /* 0x0000000602027819 */ /* 0x000fc40000010203 */
[----:B------:R-:W-:Y:S01]  /*0160*/  IADD3 R9, P2, PT, R11, UR10, RZ ;  /* 0x0000000a0b097c10 */ /* 0x000fe2000ff5e0ff */
[----:B------:R-:W-:-:S03]  /*0170*/  IMAD.X R14, RZ, RZ, R14, P0 ;  /* 0x000000ffff0e7224 */ /* 0x000fc600000e060e */
[----:B------:R-:W-:Y:S02]  /*0180*/  IADD3.X R10, PT, PT, R2, UR11, RZ, P2, !PT ;  /* 0x0000000b020a7c10 */ /* 0x000fe400097fe4ff */
[----:B0-----:R-:W-:-:S04]  /*0190*/  IADD3 R11, P1, PT, R11, UR8, RZ ;  /* 0x000000080b0b7c10 */ /* 0x001fc8000ff3e0ff */
[----:B-1----:R-:W-:-:S09]  /*01a0*/  IADD3.X R12, PT, PT, R2, UR9, RZ, P1, !PT ;  /* 0x00000009020c7c10 */ /* 0x002fd20008ffe4ff */
.L_x_4:
[----:B0-----:R-:W-:Y:S02]  /*01b0*/  IMAD.MOV.U32 R4, RZ, RZ, R9 ;  /* 0x000000ffff047224 */ /* 0x001fe400078e0009 */
[----:B------:R-:W-:-:S06]  /*01c0*/  IMAD.MOV.U32 R5, RZ, RZ, R10 ;  /* 0x000000ffff057224 */ /* 0x000fcc00078e000a */
[----:B------:R-:W2:Y:S01]  /*01d0*/  LDG.E.64 R4, desc[UR4][R4.64] ;  /* 0x0000000404047981 */ /* 0x000ea2000c1e1b00 */
[C---:B------:R-:W-:Y:S01]  /*01e0*/  VIADD R3, R6.reuse, 0x7 ;  /* 0x0000000706037836 */ /* 0x040fe20000000000 */
[----:B------:R-:W-:Y:S01]  /*01f0*/  ISETP.GE.U32.AND P0, PT, R13, UR6, PT ;  /* 0x000000060d007c0c */ /* 0x000fe2000bf06070 */
[----:B------:R-:W-:Y:S01]  /*0200*/  VIADD R6, R6, 0xffffffff ;  /* 0xffffffff06067836 */ /* 0x000fe20000000000 */
[C---:B------:R-:W-:Y:S01]  /*0210*/  ISETP.NE.AND P1, PT, R7.reuse, 0x38, PT ;  /* 0x000000380700780c */ /* 0x040fe20003f25270 */
[----:B------:R-:W-:Y:S01]  /*0220*/  VIADD R7, R7, 0x8 ;  /* 0x0000000807077836 */ /* 0x000fe20000000000 */
[----:B-----5:R-:W-:Y:S02]  /*0230*/  SHF.R.U32.HI R3, RZ, R3, R0 ;  /* 0x00000003ff037219 */ /* 0x020fe40000011600 */
[----:B------:R-:W-:Y:S02]  /*0240*/  ISETP.GE.U32.AND.EX P0, PT, R14, UR7, PT, P0 ;  /* 0x000000070e007c0c */ /* 0x000fe4000bf06100 */
[----:B------:R-:W-:-:S02]  /*0250*/  LOP3.LUT R8, R3, 0x1, RZ, 0xc0, !PT ;  /* 0x0000000103087812 */ /* 0x000fc400078ec0ff */
[----:B------:R-:W-:Y:S02]  /*0260*/  IADD3 R13, P2, PT, R13, 0x1, RZ ;  /* 0x000000010d0d7810 */ /* 0x000fe40007f5e0ff */
[----:B------:R-:W2:Y:S01]  /*0270*/  I2F.F64.U32 R2, R8 ;  /* 0x0000000800027312 */ /* 0x000ea20000201800 */
[----:B------:R-:W-:Y:S02]  /*0280*/  IADD3 R9, P4, PT, R9, 0x8, RZ ;  /* 0x0000000809097810 */ /* 0x000fe40007f9e0ff */
[----:B------:R-:W-:-:S03]  /*0290*/  IMAD.X R14, RZ, RZ, R14, P2 ;  /* 0x000000ffff0e7224 */ /* 0x000fc600010e060e */
[----:B------:R-:W-:Y:S01]  /*02a0*/  IMAD.X R10, RZ, RZ, R10, P4 ;  /* 0x000000ffff0a7224 */ /* 0x000fe200020e060a */
[----:B--2---:R-:W-:Y:S01]  /*02b0*/  DMUL R2, R2, R4 ;  /* 0x0000000402027228 */ /* 0x004fe20000000000 */
[----:B------:R-:W-:Y:S01]  /*02c0*/  IMAD.MOV.U32 R4, RZ, RZ, R11 ;  /* 0x000000ffff047224 */ /* 0x000fe200078e000b */
[----:B------:R-:W-:Y:S01]  /*02d0*/  IADD3 R11, P3, PT, R11, 0x8, RZ ;  /* 0x000000080b0b7810 */ /* 0x000fe20007f7e0ff */
[----:B------:R-:W-:-:S04]  /*02e0*/  IMAD.MOV.U32 R5, RZ, RZ, R12 ;  /* 0x000000ffff057224 */ /* 0x000fc800078e000c */
[----:B------:R-:W-:Y:S01]  /*02f0*/  IMAD.X R12, RZ, RZ, R12, P3 ;  /* 0x000000ffff0c7224 */ /* 0x000fe200018e060c */
[----:B------:R0:W-:Y:S01]  /*0300*/  STG.E.64 desc[UR4][R4.64], R2 ;  /* 0x0000000204007986 */ /* 0x0001e2000c101b04 */
[----:B------:R-:W-:Y:S06]  /*0310*/  @!P0 BRA P1, `(.L_x_4) ;  /* 0xfffffffc00a48947 */ /* 0x000fec000083ffff */
[----:B------:R-:W-:Y:S05]  /*0320*/  EXIT ;  /* 0x000000000000794d */ /* 0x000fea0003800000 */
.L_x_5:
        /* <DEDUP_REMOVED lines=13> */
.L_x_17:


//--------------------- .text._Z22unpack_multiply_kernelIfEvPKhPKT_mPS2_ --------------------------
	.section	.text._Z22unpack_multiply_kernelIfEvPKhPKT_mPS2_,"ax",@progbits
	.align	128
        .global         _Z22unpack_multiply_kernelIfEvPKhPKT_mPS2_
        .type           _Z22unpack_multiply_kernelIfEvPKhPKT_mPS2_,@function
        .size           _Z22unpack_multiply_kernelIfEvPKhPKT_mPS2_,(.L_x_18 - _Z22unpack_multiply_kernelIfEvPKhPKT_mPS2_)
        .other          _Z22unpack_multiply_kernelIfEvPKhPKT_mPS2_,@"STO_CUDA_ENTRY STV_DEFAULT"
_Z22unpack_multiply_kernelIfEvPKhPKT_mPS2_:
.text._Z22unpack_multiply_kernelIfEvPKhPKT_mPS2_:
        /* <DEDUP_REMOVED lines=28> */
.L_x_6:
[----:B0-----:R-:W-:Y:S02]  /*01c0*/  IMAD.MOV.U32 R2, RZ, RZ, R7 ;  /* 0x000000ffff027224 */ /* 0x001fe400078e0007 */
[----:B------:R-:W-:-:S05]  /*01d0*/  IMAD.MOV.U32 R3, RZ, RZ, R8 ;  /* 0x000000ffff037224 */ /* 0x000fca00078e0008 */
[----:B------:R0:W2:Y:S01]  /*01e0*/  LDG.E R2, desc[UR4][R2.64] ;  /* 0x0000000402027981 */ /* 0x0000a2000c1e1900 */
[C---:B------:R-:W-:Y:S01]  /*01f0*/  VIADD R5, R0.reuse, 0x7 ;  /* 0x0000000700057836 */ /* 0x040fe20000000000 */
[----:B------:R-:W-:Y:S01]  /*0200*/  ISETP.GE.U32.AND P0, PT, R11, UR6, PT ;  /* 0x000000060b007c0c */ /* 0x000fe2000bf06070 */
[----:B------:R-:W-:Y:S01]  /*0210*/  VIADD R0, R0, 0xffffffff ;  /* 0xffffffff00007836 */ /* 0x000fe20000000000 */
[C---:B------:R-:W-:Y:S01]  /*0220*/  ISETP.NE.AND P1, PT, R6.reuse, 0x1c, PT ;  /* 0x0000001c0600780c */ /* 0x040fe20003f25270 */
[----:B------:R-:W-:Y:S01]  /*0230*/  VIADD R6, R6, 0x4 ;  /* 0x0000000406067836 */ /* 0x000fe20000000000 */
[----:B-----5:R-:W-:Y:S02]  /*0240*/  SHF.R.U32.HI R5, RZ, R5, R4 ;  /* 0x00000005ff057219 */ /* 0x020fe40000011604 */
[----:B------:R-:W-:Y:S02]  /*0250*/  ISETP.GE.U32.AND.EX P0, PT, R12, UR7, PT, P0 ;  /* 0x000000070c007c0c */ /* 0x000fe4000bf06100 */
[----:B------:R-:W-:Y:S01]  /*0260*/  LOP3.LUT R5, R5, 0x1, RZ, 0xc0, !PT ;  /* 0x0000000105057812 */ /* 0x000fe200078ec0ff */
[----:B0-----:R-:W-:Y:S01]  /*0270*/  IMAD.MOV.U32 R3, RZ, RZ, R10 ;  /* 0x000000ffff037224 */ /* 0x001fe200078e000a */
[----:B------:R-:W-:-:S02]  /*0280*/  IADD3 R11, P2, PT, R11, 0x1, RZ ;  /* 0x000000010b0b7810 */ /* 0x000fc40007f5e0ff */
[----:B------:R-:W-:Y:S02]  /*0290*/  I2FP.F32.U32 R5, R5 ;  /* 0x0000000500057245 */ /* 0x000fe40000201000 */
[----:B------:R-:W-:Y:S01]  /*02a0*/  IADD3 R7, P4, PT, R7, 0x4, RZ ;  /* 0x0000000407077810 */ /* 0x000fe20007f9e0ff */
[----:B------:R-:W-:-:S04]  /*02b0*/  IMAD.X R12, RZ, RZ, R12, P2 ;  /* 0x000000ffff0c7224 */ /* 0x000fc800010e060c */
[----:B------:R-:W-:Y:S02]  /*02c0*/  IMAD.X R8, RZ, RZ, R8, P4 ;  /* 0x000000ffff087224 */ /* 0x000fe400020e0608 */
[----:B--2---:R-:W-:Y:S01]  /*02d0*/  FMUL R5, R5, R2 ;  /* 0x0000000205057220 */ /* 0x004fe20000400000 */
[----:B------:R-:W-:Y:S01]  /*02e0*/  IMAD.MOV.U32 R2, RZ, RZ, R9 ;  /* 0x000000ffff027224 */ /* 0x000fe200078e0009 */
[----:B------:R-:W-:-:S04]  /*02f0*/  IADD3 R9, P3, PT, R9, 0x4, RZ ;  /* 0x0000000409097810 */ /* 0x000fc80007f7e0ff */
[----:B------:R0:W-:Y:S01]  /*0300*/  STG.E desc[UR4][R2.64], R5 ;  /* 0x0000000502007986 */ /* 0x0001e2000c101904 */
[----:B------:R-:W-:Y:S01]  /*0310*/  IMAD.X R10, RZ, RZ, R10, P3 ;  /* 0x000000ffff0a7224 */ /* 0x000fe200018e060a */
[----:B------:R-:W-:Y:S07]  /*0320*/  @!P0 BRA P1, `(.L_x_6) ;  /* 0xfffffffc00a48947 */ /* 0x000fee000083ffff */
[----:B------:R-:W-:Y:S05]  /*0330*/  EXIT ;  /* 0x000000000000794d */ /* 0x000fea0003800000 */
.L_x_7:
        /* <DEDUP_REMOVED lines=12> */
.L_x_18:


//--------------------- .text._Z13unpack_kernelPKhmPb --------------------------
	.section	.text._Z13unpack_kernelPKhmPb,"ax",@progbits
	.align	128
        .global         _Z13unpack_kernelPKhmPb
        .type           _Z13unpack_kernelPKhmPb,@function
        .size           _Z13unpack_kernelPKhmPb,(.L_x_19 - _Z13unpack_kernelPKhmPb)
        .other          _Z13unpack_kernelPKhmPb,@"STO_CUDA_ENTRY STV_DEFAULT"
_Z13unpack_kernelPKhmPb:
.text._Z13unpack_kernelPKhmPb:
        /* <DEDUP_REMOVED lines=14> */
[----:B0-----:R-:W-:-:S04]  /*00e0*/  IADD3 R2, P0, PT, R2, UR8, RZ ;  /* 0x0000000802027c10 */ /* 0x001fc8000ff1e0ff */
[----:B------:R-:W-:Y:S01]  /*00f0*/  IADD3.X R3, PT, PT, R3, UR9, RZ, P0, !PT ;  /* 0x0000000903037c10 */ /* 0x000fe200087fe4ff */
[----:B------:R-:W-:Y:S01]  /*0100*/  IMAD.MOV.U32 R4, RZ, RZ, RZ ;  /* 0x000000ffff047224 */ /* 0x000fe200078e00ff */
[----:B------:R-:W0:Y:S03]  /*0110*/  LDCU.64 UR8, c[0x0][0x390] ;  /* 0x00007200ff0877ac */ /* 0x000e260008000a00 */
[----:B-1----:R1:W5:Y:S04]  /*0120*/  LDG.E.U8 R0, desc[UR4][R2.64] ;  /* 0x0000000402007981 */ /* 0x002368000c1e1100 */
.L_x_8:
[----:B-1----:R-:W-:Y:S01]  /*0130*/  VIADD R3, R4, 0x7 ;  /* 0x0000000704037836 */ /* 0x002fe20000000000 */
[----:B0-----:R-:W-:Y:S02]  /*0140*/  IADD3 R2, P0, PT, R6, UR8, RZ ;  /* 0x0000000806027c10 */ /* 0x001fe4000ff1e0ff */
[C---:B------:R-:W-:Y:S01]  /*0150*/  ISETP.NE.AND P1, PT, R4.reuse, -0x7, PT ;  /* 0xfffffff90400780c */ /* 0x040fe20003f25270 */
[----:B------:R-:W-:Y:S01]  /*0160*/  VIADD R4, R4, 0xffffffff ;  /* 0xffffffff04047836 */ /* 0x000fe20000000000 */
[----:B-----5:R-:W-:Y:S02]  /*0170*/  SHF.R.U32.HI R5, RZ, R3, R0 ;  /* 0x00000003ff057219 */ /* 0x020fe40000011600 */
[----:B------:R-:W-:Y:S02]  /*0180*/  IADD3.X R3, PT, PT, R7, UR9, RZ, P0, !PT ;  /* 0x0000000907037c10 */ /* 0x000fe400087fe4ff */
[----:B------:R-:W-:Y:S02]  /*0190*/  LOP3.LUT R5, R5, 0x1, RZ, 0xc0, !PT ;  /* 0x0000000105057812 */ /* 0x000fe400078ec0ff */
[----:B------:R-:W-:-:S03]  /*01a0*/  IADD3 R6, P0, PT, R6, 0x1, RZ ;  /* 0x0000000106067810 */ /* 0x000fc60007f1e0ff */
[----:B------:R2:W-:Y:S02]  /*01b0*/  STG.E.U8 desc[UR4][R2.64], R5 ;  /* 0x0000000502007986 */ /* 0x0005e4000c101104 */
[----:B------:R-:W-:Y:S01]  /*01c0*/  IMAD.X R7, RZ, RZ, R7, P0 ;  /* 0x000000ffff077224 */ /* 0x000fe200000e0607 */
[----:B------:R-:W-:-:S04]  /*01d0*/  ISETP.GE.U32.AND P0, PT, R6, UR6, PT ;  /* 0x0000000606007c0c */ /* 0x000fc8000bf06070 */
[----:B------:R-:W-:-:S13]  /*01e0*/  ISETP.GE.U32.AND.EX P0, PT, R7, UR7, PT, P0 ;  /* 0x0000000707007c0c */ /* 0x000fda000bf06100 */
[----:B--2---:R-:W-:Y:S05]  /*01f0*/  @!P0 BRA P1, `(.L_x_8) ;  /* 0xfffffffc00cc8947 */ /* 0x004fea000083ffff */
[----:B------:R-:W-:Y:S05]  /*0200*/  EXIT ;  /* 0x000000000000794d */ /* 0x000fea0003800000 */
.L_x_9:
        /* <DEDUP_REMOVED lines=15> */
.L_x_19:


//--------------------- .text._Z11pack_kernelPKbmPh --------------------------
	.section	.text._Z11pack_kernelPKbmPh,"ax",@progbits
	.align	128
        .global         _Z11pack_kernelPKbmPh
        .type           _Z11pack_kernelPKbmPh,@function
        .size           _Z11pack_kernelPKbmPh,(.L_x_20 - _Z11pack_kernelPKbmPh)
        .other          _Z11pack_kernelPKbmPh,@"STO_CUDA_ENTRY STV_DEFAULT"
_Z11pack_kernelPKbmPh:
.text._Z11pack_kernelPKbmPh:
        /* <DEDUP_REMOVED lines=12> */
[----:B------:R-:W-:Y:S01]  /*00c0*/  BSSY.RECONVERGENT B0, `(.L_x_10) ;  /* 0x0000013000007945 */ /* 0x000fe20003800200 */
[----:B------:R-:W-:Y:S01]  /*00d0*/  PRMT R7, RZ, 0x7610, R7 ;  /* 0x00007610ff077816 */ /* 0x000fe20000000007 */
[----:B------:R-:W-:Y:S01]  /*00e0*/  IMAD.MOV.U32 R0, RZ, RZ, RZ ;  /* 0x000000ffff007224 */ /* 0x000fe200078e00ff */
[----:B------:R-:W0:Y:S01]  /*00f0*/  LDCU.64 UR4, c[0x0][0x358] ;  /* 0x00006b00ff0477ac */ /* 0x000e220008000a00 */
[----:B------:R-:W1:Y:S05]  /*0100*/  LDCU.64 UR8, c[0x0][0x380] ;  /* 0x00007000ff0877ac */ /* 0x000e6a0008000a00 */
.L_x_11:
[----:B-1----:R-:W-:-:S04]  /*0110*/  IADD3 R4, P0, PT, R8, UR8, RZ ;  /* 0x0000000808047c10 */ /* 0x002fc8000ff1e0ff */
[----:B------:R-:W-:-:S06]  /*0120*/  IADD3.X R5, PT, PT, R9, UR9, RZ, P0, !PT ;  /* 0x0000000909057c10 */ /* 0x000fcc00087fe4ff */
[----:B0-----:R-:W2:Y:S01]  /*0130*/  LDG.E.U8 R5, desc[UR4][R4.64] ;  /* 0x0000000404057981 */ /* 0x001ea2000c1e1100 */
[----:B------:R-:W-:Y:S01]  /*0140*/  IADD3 R8, P0, PT, R8, 0x1, RZ ;  /* 0x0000000108087810 */ /* 0x000fe20007f1e0ff */
[C---:B------:R-:W-:Y:S01]  /*0150*/  VIADD R6, R0.reuse, 0x7 ;  /* 0x0000000700067836 */ /* 0x040fe20000000000 */
[C---:B------:R-:W-:Y:S01]  /*0160*/  ISETP.NE.AND P1, PT, R0.reuse, -0x7, PT ;  /* 0xfffffff90000780c */ /* 0x040fe20003f25270 */
[----:B------:R-:W-:Y:S02]  /*0170*/  VIADD R0, R0, 0xffffffff ;  /* 0xffffffff00007836 */ /* 0x000fe40000000000 */
[----:B------:R-:W-:Y:S01]  /*0180*/  IMAD.X R9, RZ, RZ, R9, P0 ;  /* 0x000000ffff097224 */ /* 0x000fe200000e0609 */
[----:B------:R-:W-:-:S04]  /*0190*/  ISETP.GE.U32.AND P0, PT, R8, UR6, PT ;  /* 0x0000000608007c0c */ /* 0x000fc8000bf06070 */
[----:B------:R-:W-:Y:S02]  /*01a0*/  ISETP.GE.U32.AND.EX P0, PT, R9, UR7, PT, P0 ;  /* 0x0000000709007c0c */ /* 0x000fe4000bf06100 */
[----:B--2---:R-:W-:-:S04]  /*01b0*/  SHF.L.U32 R6, R5, R6, RZ ;  /* 0x0000000605067219 */ /* 0x004fc800000006ff */
[----:B------:R-:W-:-:S04]  /*01c0*/  LOP3.LUT R6, R7, R6, RZ, 0xfc, !PT ;  /* 0x0000000607067212 */ /* 0x000fc800078efcff */
[----:B------:R-:W-:-:S03]  /*01d0*/  PRMT R7, R6, 0x7610, R7 ;  /* 0x0000761006077816 */ /* 0x000fc60000000007 */
[----:B------:R-:W-:Y:S05]  /*01e0*/  @!P0 BRA P1, `(.L_x_11) ;  /* 0xfffffffc00c88947 */ /* 0x000fea000083ffff */
[----:B------:R-:W-:Y:S05]  /*01f0*/  BSYNC.RECONVERGENT B0 ;  /* 0x0000000000007941 */ /* 0x000fea0003800200 */
.L_x_10:
[----:B------:R-:W0:Y:S02]  /*0200*/  LDCU.64 UR10, c[0x0][0x390] ;  /* 0x00007200ff0a77ac */ /* 0x000e240008000a00 */
[----:B0-----:R-:W-:-:S04]  /*0210*/  IADD3 R2, P0, PT, R2, UR10, RZ ;  /* 0x0000000a02027c10 */ /* 0x001fc8000ff1e0ff */
[----:B------:R-:W-:-:S05]  /*0220*/  IADD3.X R3, PT, PT, R3, UR11, RZ, P0, !PT ;  /* 0x0000000b03037c10 */ /* 0x000fca00087fe4ff */
[----:B------:R-:W-:Y:S01]  /*0230*/  STG.E.U8 desc[UR4][R2.64], R7 ;  /* 0x0000000702007986 */ /* 0x000fe2000c101104 */
[----:B------:R-:W-:Y:S05]  /*0240*/  EXIT ;  /* 0x000000000000794d */ /* 0x000fea0003800000 */
.L_x_12:
        /* <DEDUP_REMOVED lines=11> */
.L_x_20:


//--------------------- .text._Z17unpack_two_kernelPKhmPh --------------------------
	.section	.text._Z17unpack_two_kernelPKhmPh,"ax",@progbits
	.align	128
        .global         _Z17unpack_two_kernelPKhmPh
        .type           _Z17unpack_two_kernelPKhmPh,@function
        .size           _Z17unpack_two_kernelPKhmPh,(.L_x_21 - _Z17unpack_two_kernelPKhmPh)
        .other          _Z17unpack_two_kernelPKhmPh,@"STO_CUDA_ENTRY STV_DEFAULT"
_Z17unpack_two_kernelPKhmPh:
.text._Z17unpack_two_kernelPKhmPh:
[----:B------:R-:W-:Y:S01]  /*0000*/  LDC R1, c[0x0][0x37c] ;  /* 0x0000df00ff017b82 */ /* 0x000fe20000000800 */
[----:B------:R-:W0:Y:S07]  /*0010*/  S2R R3, SR_TID.X ;  /* 0x0000000000037919 */ /* 0x000e2e0000002100 */
[----:B------:R-:W0:Y:S01]  /*0020*/  S2UR UR4, SR_CTAID.X ;  /* 0x00000000000479c3 */ /* 0x000e220000002500 */
[----:B------:R-:W1:Y:S07]  /*0030*/  LDCU.64 UR6, c[0x0][0x388] ;  /* 0x00007100ff0677ac */ /* 0x000e6e0008000a00 */
[----:B------:R-:W0:Y:S02]  /*0040*/  LDC R0, c[0x0][0x360] ;  /* 0x0000d800ff007b82 */ /* 0x000e240000000800 */
[----:B0-----:R-:W-:-:S04]  /*0050*/  IMAD R0, R0, UR4, R3 ;  /* 0x0000000400007c24 */ /* 0x001fc8000f8e0203 */
[----:B------:R-:W-:-:S05]  /*0060*/  IMAD.SHL.U32 R2, R0, 0x2, RZ ;  /* 0x0000000200027824 */ /* 0x000fca00078e00ff */
[----:B-1----:R-:W-:Y:S02]  /*0070*/  ISETP.GE.U32.AND P0, PT, R2, UR6, PT ;  /* 0x0000000602007c0c */ /* 0x002fe4000bf06070 */
[----:B------:R-:W-:-:S04]  /*0080*/  SHF.R.S32.HI R3, RZ, 0x1f, R2 ;  /* 0x0000001fff037819 */ /* 0x000fc80000011402 */
[----:B------:R-:W-:-:S13]  /*0090*/  ISETP.GE.U32.AND.EX P0, PT, R3, UR7, PT, P0 ;  /* 0x0000000703007c0c */ /* 0x000fda000bf06100 */
[----:B------:R-:W-:Y:S05]  /*00a0*/  @P0 EXIT ;  /* 0x000000000000094d */ /* 0x000fea0003800000 */
[----:B------:R-:W0:Y:S01]  /*00b0*/  LDCU.64 UR8, c[0x0][0x380] ;  /* 0x00007000ff0877ac */ /* 0x000e220008000a00 */
[----:B------:R-:W1:Y:S01]  /*00c0*/  LDCU.64 UR4, c[0x0][0x358] ;  /* 0x00006b00ff0477ac */ /* 0x000e620008000a00 */
[----:B0-----:R-:W-:-:S04]  /*00d0*/  IADD3 R4, P0, PT, R0, UR8, RZ ;  /* 0x0000000800047c10 */ /* 0x001fc8000ff1e0ff */
[----:B------:R-:W-:Y:S01]  /*00e0*/  LEA.HI.X.SX32 R5, R0, UR9, 0x1, P0 ;  /* 0x0000000900057c11 */ /* 0x000fe200080f0eff */
[----:B------:R-:W-:Y:S01]  /*00f0*/  VIADD R0, R2, 0x1 ;  /* 0x0000000102007836 */ /* 0x000fe20000000000 */
[----:B------:R-:W0:Y:S03]  /*0100*/  LDCU.64 UR8, c[0x0][0x390] ;  /* 0x00007200ff0877ac */ /* 0x000e260008000a00 */
[----:B-1----:R-:W2:Y:S01]  /*0110*/  LDG.E.U8 R4, desc[UR4][R4.64] ;  /* 0x0000000404047981 */ /* 0x002ea2000c1e1100 */
[----:B------:R-:W-:Y:S02]  /*0120*/  ISETP.GE.U32.AND P0, PT, R0, UR6, PT ;  /* 0x0000000600007c0c */ /* 0x000fe4000bf06070 */
[----:B------:R-:W-:-:S04]  /*0130*/  SHF.R.S32.HI R0, RZ, 0x1f, R0 ;  /* 0x0000001fff007819 */ /* 0x000fc80000011400 */
[----:B------:R-:W-:Y:S02]  /*0140*/  ISETP.GE.U32.AND.EX P0, PT, R0, UR7, PT, P0 ;  /* 0x0000000700007c0c */ /* 0x000fe4000bf06100 */
[----:B0-----:R-:W-:-:S04]  /*0150*/  IADD3 R2, P1, PT, R2, UR8, RZ ;  /* 0x0000000802027c10 */ /* 0x001fc8000ff3e0ff */
[----:B------:R-:W-:Y:S02]  /*0160*/  IADD3.X R3, PT, PT, R3, UR9, RZ, P1, !PT ;  /* 0x0000000903037c10 */ /* 0x000fe40008ffe4ff */
[----:B--2---:R-:W-:-:S05]  /*0170*/  LOP3.LUT R0, R4, 0xf0, RZ, 0xc0, !PT ;  /* 0x000000f004007812 */ /* 0x004fca00078ec0ff */
[----:B------:R-:W-:Y:S02]  /*0180*/  @!P0 LOP3.LUT R7, R4, 0xf, RZ, 0xc0, !PT ;  /* 0x0000000f04078812 */ /* 0x000fe400078ec0ff */
[----:B------:R-:W-:-:S03]  /*0190*/  SHF.R.U32.HI R9, RZ, 0x4, R0 ;  /* 0x00000004ff097819 */ /* 0x000fc60000011600 */
[----:B------:R-:W-:Y:S04]  /*01a0*/  @!P0 STG.E.U8 desc[UR4][R2.64+0x1], R7 ;  /* 0x0000010702008986 */ /* 0x000fe8000c101104 */
[----:B------:R-:W-:Y:S01]  /*01b0*/  STG.E.U8 desc[UR4][R2.64], R9 ;  /* 0x0000000902007986 */ /* 0x000fe2000c101104 */
[----:B------:R-:W-:Y:S05]  /*01c0*/  EXIT ;  /* 0x000000000000794d */ /* 0x000fea0003800000 */
.L_x_13:
        /* <DEDUP_REMOVED lines=11> */
.L_x_21:


//--------------------- .text._Z15pack_two_kernelPKhmPh --------------------------
	.section	.text._Z15pack_two_kernelPKhmPh,"ax",@progbits
	.align	128
        .global         _Z15pack_two_kernelPKhmPh
        .type           _Z15pack_two_kernelPKhmPh,@function
        .size           _Z15pack_two_kernelPKhmPh,(.L_x_22 - _Z15pack_two_kernelPKhmPh)
        .other          _Z15pack_two_kernelPKhmPh,@"STO_CUDA_ENTRY STV_DEFAULT"
_Z15pack_two_kernelPKhmPh:
.text._Z15pack_two_kernelPKhmPh:
        /* <DEDUP_REMOVED lines=12> */
[----:B------:R-:W-:Y:S01]  /*00c0*/  VIADD R3, R2, 0x1 ;  /* 0x0000000102037836 */ /* 0x000fe20000000000 */
[----:B------:R-:W1:Y:S04]  /*00d0*/  LDCU.64 UR4, c[0x0][0x358] ;  /* 0x00006b00ff0477ac */ /* 0x000e680008000a00 */
[----:B------:R-:W-:Y:S02]  /*00e0*/  ISETP.GE.U32.AND P0, PT, R3, UR6, PT ;  /* 0x0000000603007c0c */ /* 0x000fe4000bf06070 */
[----:B------:R-:W-:-:S04]  /*00f0*/  SHF.R.S32.HI R3, RZ, 0x1f, R3 ;  /* 0x0000001fff037819 */ /* 0x000fc80000011403 */
[----:B------:R-:W-:Y:S02]  /*0100*/  ISETP.GE.U32.AND.EX P0, PT, R3, UR7, PT, P0 ;  /* 0x0000000703007c0c */ /* 0x000fe4000bf06100 */
[----:B0-----:R-:W-:-:S04]  /*0110*/  IADD3 R2, P1, PT, R2, UR8, RZ ;  /* 0x0000000802027c10 */ /* 0x001fc8000ff3e0ff */
[----:B------:R-:W-:Y:S01]  /*0120*/  IADD3.X R3, PT, PT, R4, UR9, RZ, P1, !PT ;  /* 0x0000000904037c10 */ /* 0x000fe20008ffe4ff */
[----:B------:R-:W0:Y:S04]  /*0130*/  LDCU.64 UR8, c[0x0][0x390] ;  /* 0x00007200ff0877ac */ /* 0x000e280008000a00 */
[----:B-1----:R-:W2:Y:S04]  /*0140*/  LDG.E.U8 R5, desc[UR4][R2.64] ;  /* 0x0000000402057981 */ /* 0x002ea8000c1e1100 */
[----:B------:R-:W3:Y:S01]  /*0150*/  @!P0 LDG.E.U8 R6, desc[UR4][R2.64+0x1] ;  /* 0x0000010402068981 */ /* 0x000ee2000c1e1100 */
[----:B0-----:R-:W-:Y:S01]  /*0160*/  IADD3 R4, P1, PT, R0, UR8, RZ ;  /* 0x0000000800047c10 */ /* 0x001fe2000ff3e0ff */
[----:B--2---:R-:W-:-:S03]  /*0170*/  IMAD.SHL.U32 R7, R5, 0x10, RZ ;  /* 0x0000001005077824 */ /* 0x004fc600078e00ff */
[----:B------:R-:W-:Y:S02]  /*0180*/  LEA.HI.X.SX32 R5, R0, UR9, 0x1, P1 ;  /* 0x0000000900057c11 */ /* 0x000fe400088f0eff */
[----:B---3--:R-:W-:-:S05]  /*0190*/  @!P0 LOP3.LUT R7, R6, R7, RZ, 0xfc, !PT ;  /* 0x0000000706078212 */ /* 0x008fca00078efcff */
[----:B------:R-:W-:Y:S01]  /*01a0*/  STG.E.U8 desc[UR4][R4.64], R7 ;  /* 0x0000000704007986 */ /* 0x000fe2000c101104 */
[----:B------:R-:W-:Y:S05]  /*01b0*/  EXIT ;  /* 0x000000000000794d */ /* 0x000fea0003800000 */
.L_x_14:
        /* <DEDUP_REMOVED lines=12> */
.L_x_22:


//--------------------- .nv.shared.reserved.0     --------------------------
	.section	.nv.shared.reserved.0,"aw",@nobits
	.weak		__nv_reservedSMEM_offset_0_alias
	.size		__nv_reservedSMEM_offset_0_alias, 0, 64
	.other		__nv_reservedSMEM_offset_0_alias,@"STO_CUDA_RESERVED_SHARED STV_DEFAULT"
__nv_reservedSMEM_offset_0_alias:
	.zero		0
	.zero		64


//--------------------- .nv.constant0._Z22unpack_multiply_kernelIhEvPKhPKT_mPS2_ --------------------------
	.section	.nv.constant0._Z22unpack_multiply_kernelIhEvPKhPKT_mPS2_,"a",@progbits
	.sectionflags	@""
	.align	4
.nv.constant0._Z22unpack_multiply_kernelIhEvPKhPKT_mPS2_:
	.zero		928


//--------------------- .nv.constant0._Z22unpack_multiply_kernelIiEvPKhPKT_mPS2_ --------------------------
	.section	.nv.constant0._Z22unpack_multiply_kernelIiEvPKhPKT_mPS2_,"a",@progbits
	.sectionflags	@""
	.align	4
.nv.constant0._Z22unpack_multiply_kernelIiEvPKhPKT_mPS2_:
	.zero		928


//--------------------- .nv.constant0._Z22unpack_multiply_kernelIdEvPKhPKT_mPS2_ --------------------------
	.section	.nv.constant0._Z22unpack_multiply_kernelIdEvPKhPKT_mPS2_,"a",@progbits
	.sectionflags	@""
	.align	4
.nv.constant0._Z22unpack_multiply_kernelIdEvPKhPKT_mPS2_:
	.zero		928


//--------------------- .nv.constant0._Z22unpack_multiply_kernelIfEvPKhPKT_mPS2_ --------------------------
	.section	.nv.constant0._Z22unpack_multiply_kernelIfEvPKhPKT_mPS2_,"a",@progbits
	.sectionflags	@""
	.align	4
.nv.constant0._Z22unpack_multiply_kernelIfEvPKhPKT_mPS2_:
	.zero		928


//--------------------- .nv.constant0._Z13unpack_kernelPKhmPb --------------------------
	.section	.nv.constant0._Z13unpack_kernelPKhmPb,"a",@progbits
	.sectionflags	@""
	.align	4
.nv.constant0._Z13unpack_kernelPKhmPb:
	.zero		920


//--------------------- .nv.constant0._Z11pack_kernelPKbmPh --------------------------
	.section	.nv.constant0._Z11pack_kernelPKbmPh,"a",@progbits
	.sectionflags	@""
	.align	4
.nv.constant0._Z11pack_kernelPKbmPh:
	.zero		920


//--------------------- .nv.constant0._Z17unpack_two_kernelPKhmPh --------------------------
	.section	.nv.constant0._Z17unpack_two_kernelPKhmPh,"a",@progbits
	.sectionflags	@""
	.align	4
.nv.constant0._Z17unpack_two_kernelPKhmPh:
	.zero		920


//--------------------- .nv.constant0._Z15pack_two_kernelPKhmPh --------------------------
	.section	.nv.constant0._Z15pack_two_kernelPKhmPh,"a",@progbits
	.sectionflags	@""
	.align	4
.nv.constant0._Z15pack_two_kernelPKhmPh:
	.zero		920


//--------------------- SYMBOLS --------------------------

	.type		.nv.reservedSmem.offset0,@object
	.size		.nv.reservedSmem.offset0,0x4
